// auto-generated by cutlass_sweep.gemm — config: {"arch": "sm_90", "cluster_m": 2, "cluster_n": 1, "dtype": "fp16", "stages": 0, "tile_k": 32, "tile_m": 256, "tile_n": 128}
#include "cutlass/cutlass.h"
#include "cutlass/gemm/collective/collective_builder.hpp"
#include "cutlass/gemm/device/gemm_universal_adapter.h"
#include "cutlass/gemm/kernel/gemm_universal.hpp"
#include "cutlass/epilogue/collective/collective_builder.hpp"

using ElemA = cutlass::half_t;
using ElemB = cutlass::half_t;
using ElemCD = cutlass::half_t;
using Acc  = float;
using TileShape    = cute::Shape<cute::_256, cute::_128, cute::_32>;
using ClusterShape = cute::Shape<cute::_2, cute::_1, cute::_1>;

using CollectiveEpilogue = typename cutlass::epilogue::collective::CollectiveBuilder<
    cutlass::arch::Sm90, cutlass::arch::OpClassTensorOp,
    TileShape, ClusterShape,
    cutlass::epilogue::collective::EpilogueTileAuto,
    Acc, Acc,
    ElemCD, cutlass::layout::RowMajor, 128 / cutlass::sizeof_bits<ElemCD>::value,
    ElemCD, cutlass::layout::RowMajor, 128 / cutlass::sizeof_bits<ElemCD>::value,
    cutlass::epilogue::collective::EpilogueScheduleAuto
  >::CollectiveOp;

using CollectiveMainloop = typename cutlass::gemm::collective::CollectiveBuilder<
    cutlass::arch::Sm90, cutlass::arch::OpClassTensorOp,
    ElemA, cutlass::layout::RowMajor, 128 / cutlass::sizeof_bits<ElemA>::value,
    ElemB, cutlass::layout::ColumnMajor, 128 / cutlass::sizeof_bits<ElemB>::value,
    Acc,
    TileShape, ClusterShape,
    cutlass::gemm::collective::StageCountAutoCarveout<static_cast<int>(sizeof(typename CollectiveEpilogue::SharedStorage))>,
    cutlass::gemm::collective::KernelScheduleAuto
  >::CollectiveOp;

using GemmKernel = cutlass::gemm::kernel::GemmUniversal<
    cute::Shape<int,int,int,int>,
    CollectiveMainloop,
    CollectiveEpilogue
>;
using Gemm = cutlass::gemm::device::GemmUniversalAdapter<GemmKernel>;

// Force the device kernel symbol into the cubin without needing a host main.
auto* _anchor = &cutlass::device_kernel<GemmKernel>;


// ===== COMPILED SASS (sm_90a) =====

	.target	sm_90a

	.elftype	@"ET_EXEC"


//--------------------- .note.nv.tkinfo           --------------------------
	.section	.note.nv.tkinfo,"",@"SHT_NOTE"
	.sectionflags	@"SHF_NOTE_NV_TKINFO"
	.tkinfo
        /*0018*/ 	.word	0x00000002
        /*0030*/ 	.string	""
        /*0030*/ 	.string	"ptxas"
        /*0030*/ 	.string	"Cuda compilation tools, release 13.0, V13.0.88"
        /*0030*/ 	.string	"Build cuda_13.0.r13.0/compiler.36424714_0"
        /*0030*/ 	.string	"-arch sm_90a -m 64 "



//--------------------- .note.nv.cuinfo           --------------------------
	.section	.note.nv.cuinfo,"",@"SHT_NOTE"
	.sectionflags	@"SHF_NOTE_NV_CUINFO"
        /*0018*/ 	.short	0x0002
        /*001a*/ 	.short	0x005a
        /*001c*/ 	.short	0x0082
	.zero		2


//--------------------- .nv.info                  --------------------------
	.section	.nv.info,"",@"SHT_CUDA_INFO"
	.align	4


	//----- nvinfo : EIATTR_REGCOUNT
	.align		4
        /*0000*/ 	.byte	0x04, 0x2f
        /*0002*/ 	.short	(.L_15 - .L_14)
	.align		4
.L_14:
        /*0004*/ 	.word	index@(_ZN7cutlass13device_kernelINS_4gemm6kernel13GemmUniversalIN4cute5tupleIJiiiiEEENS1_10collective13CollectiveMmaINS1_34MainloopSm90TmaGmmaWarpSpecializedILi9ENS5_IJNS4_1CILi2EEENSA_ILi1EEESC_EEENS1_35KernelTmaWarpSpecializedCooperativeEEENS5_IJNSA_ILi256EEENSA_ILi128EEENSA_ILi32EEEEEENS_6half_tENS5_IJlSC_lEEESK_SL_NS4_8TiledMMAINS4_8MMA_AtomIJNS4_4SM904GMMA26MMA_64x128x16_F32F16F16_SSILNSP_5MajorE0ELSR_0ELNSP_7ScaleInE1ELSS_1EEEEEENS4_6LayoutISD_NS5_IJSC_NSA_ILi0EEESW_EEEEENS5_IJNS4_10UnderscoreESZ_SZ_EEEEENS4_13SM90_TMA_LOADENS4_14ComposedLayoutINS4_7SwizzleILi2ELi4ELi3EEENS4_18smem_ptr_flag_bitsILi16EEENSV_INS5_IJNSA_ILi8EEESI_EEENS5_IJSI_SC_EEEEEEEvNS4_8identityENS4_23SM90_TMA_LOAD_MULTICASTES1C_vS1D_EENS_8epilogue10collective6detail29Sm90TmaWarpSpecializedAdapterINS1H_15DefaultEpilogueISK_SL_SL_NS1G_6thread17LinearCombinationISK_Li1EffLNS1L_9ScaleType4KindE0ELNS_15FloatRoundStyleE2ESK_EENS1_15EpilogueDefaultEEEEEvvEEEEvNT_6ParamsE)
        /*0008*/ 	.word	0x000000a8


	//----- nvinfo : EIATTR_FRAME_SIZE
	.align		4
.L_15:
        /*000c*/ 	.byte	0x04, 0x11
        /*000e*/ 	.short	(.L_17 - .L_16)
	.align		4
.L_16:
        /*0010*/ 	.word	index@(_ZN7cutlass13device_kernelINS_4gemm6kernel13GemmUniversalIN4cute5tupleIJiiiiEEENS1_10collective13CollectiveMmaINS1_34MainloopSm90TmaGmmaWarpSpecializedILi9ENS5_IJNS4_1CILi2EEENSA_ILi1EEESC_EEENS1_35KernelTmaWarpSpecializedCooperativeEEENS5_IJNSA_ILi256EEENSA_ILi128EEENSA_ILi32EEEEEENS_6half_tENS5_IJlSC_lEEESK_SL_NS4_8TiledMMAINS4_8MMA_AtomIJNS4_4SM904GMMA26MMA_64x128x16_F32F16F16_SSILNSP_5MajorE0ELSR_0ELNSP_7ScaleInE1ELSS_1EEEEEENS4_6LayoutISD_NS5_IJSC_NSA_ILi0EEESW_EEEEENS5_IJNS4_10UnderscoreESZ_SZ_EEEEENS4_13SM90_TMA_LOADENS4_14ComposedLayoutINS4_7SwizzleILi2ELi4ELi3EEENS4_18smem_ptr_flag_bitsILi16EEENSV_INS5_IJNSA_ILi8EEESI_EEENS5_IJSI_SC_EEEEEEEvNS4_8identityENS4_23SM90_TMA_LOAD_MULTICASTES1C_vS1D_EENS_8epilogue10collective6detail29Sm90TmaWarpSpecializedAdapterINS1H_15DefaultEpilogueISK_SL_SL_NS1G_6thread17LinearCombinationISK_Li1EffLNS1L_9ScaleType4KindE0ELNS_15FloatRoundStyleE2ESK_EENS1_15EpilogueDefaultEEEEEvvEEEEvNT_6ParamsE)
        /*0014*/ 	.word	0x00000000


	//----- nvinfo : EIATTR_MIN_STACK_SIZE
	.align		4
.L_17:
        /*0018*/ 	.byte	0x04, 0x12
        /*001a*/ 	.short	(.L_19 - .L_18)
	.align		4
.L_18:
        /*001c*/ 	.word	index@(_ZN7cutlass13device_kernelINS_4gemm6kernel13GemmUniversalIN4cute5tupleIJiiiiEEENS1_10collective13CollectiveMmaINS1_34MainloopSm90TmaGmmaWarpSpecializedILi9ENS5_IJNS4_1CILi2EEENSA_ILi1EEESC_EEENS1_35KernelTmaWarpSpecializedCooperativeEEENS5_IJNSA_ILi256EEENSA_ILi128EEENSA_ILi32EEEEEENS_6half_tENS5_IJlSC_lEEESK_SL_NS4_8TiledMMAINS4_8MMA_AtomIJNS4_4SM904GMMA26MMA_64x128x16_F32F16F16_SSILNSP_5MajorE0ELSR_0ELNSP_7ScaleInE1ELSS_1EEEEEENS4_6LayoutISD_NS5_IJSC_NSA_ILi0EEESW_EEEEENS5_IJNS4_10UnderscoreESZ_SZ_EEEEENS4_13SM90_TMA_LOADENS4_14ComposedLayoutINS4_7SwizzleILi2ELi4ELi3EEENS4_18smem_ptr_flag_bitsILi16EEENSV_INS5_IJNSA_ILi8EEESI_EEENS5_IJSI_SC_EEEEEEEvNS4_8identityENS4_23SM90_TMA_LOAD_MULTICASTES1C_vS1D_EENS_8epilogue10collective6detail29Sm90TmaWarpSpecializedAdapterINS1H_15DefaultEpilogueISK_SL_SL_NS1G_6thread17LinearCombinationISK_Li1EffLNS1L_9ScaleType4KindE0ELNS_15FloatRoundStyleE2ESK_EENS1_15EpilogueDefaultEEEEEvvEEEEvNT_6ParamsE)
        /*0020*/ 	.word	0x00000000
.L_19:


//--------------------- .nv.compat                --------------------------
	.section	.nv.compat,"",@"SHT_CUDA_COMPAT_INFO"
	.align	4
        /*0000*/ 	.byte	0x02, 0x09, 0x01, 0x00, 0x02, 0x02, 0x04, 0x00, 0x02, 0x05, 0x05, 0x00, 0x03, 0x07, 0x01, 0x01
        /*0010*/ 	.byte	0x02, 0x03, 0x01, 0x00, 0x02, 0x06, 0x01, 0x00, 0x04, 0x0b, 0x08, 0x00, 0x00, 0x00, 0x00, 0x00
        /*0020*/ 	.byte	0x00, 0x00, 0x00, 0x00


//--------------------- .nv.info._ZN7cutlass13device_kernelINS_4gemm6kernel13GemmUniversalIN4cute5tupleIJiiiiEEENS1_10collective13CollectiveMmaINS1_34MainloopSm90TmaGmmaWarpSpecializedILi9ENS5_IJNS4_1CILi2EEENSA_ILi1EEESC_EEENS1_35KernelTmaWarpSpecializedCooperativeEEENS5_IJNSA_ILi256EEENSA_ILi128EEENSA_ILi32EEEEEENS_6half_tENS5_IJlSC_lEEESK_SL_NS4_8TiledMMAINS4_8MMA_AtomIJNS4_4SM904GMMA26MMA_64x128x16_F32F16F16_SSILNSP_5MajorE0ELSR_0ELNSP_7ScaleInE1ELSS_1EEEEEENS4_6LayoutISD_NS5_IJSC_NSA_ILi0EEESW_EEEEENS5_IJNS4_10UnderscoreESZ_SZ_EEEEENS4_13SM90_TMA_LOADENS4_14ComposedLayoutINS4_7SwizzleILi2ELi4ELi3EEENS4_18smem_ptr_flag_bitsILi16EEENSV_INS5_IJNSA_ILi8EEESI_EEENS5_IJSI_SC_EEEEEEEvNS4_8identityENS4_23SM90_TMA_LOAD_MULTICASTES1C_vS1D_EENS_8epilogue10collective6detail29Sm90TmaWarpSpecializedAdapterINS1H_15DefaultEpilogueISK_SL_SL_NS1G_6thread17LinearCombinationISK_Li1EffLNS1L_9ScaleType4KindE0ELNS_15FloatRoundStyleE2ESK_EENS1_15EpilogueDefaultEEEEEvvEEEEvNT_6ParamsE --------------------------
	.section	.nv.info._ZN7cutlass13device_kernelINS_4gemm6kernel13GemmUniversalIN4cute5tupleIJiiiiEEENS1_10collective13CollectiveMmaINS1_34MainloopSm90TmaGmmaWarpSpecializedILi9ENS5_IJNS4_1CILi2EEENSA_ILi1EEESC_EEENS1_35KernelTmaWarpSpecializedCooperativeEEENS5_IJNSA_ILi256EEENSA_ILi128EEENSA_ILi32EEEEEENS_6half_tENS5_IJlSC_lEEESK_SL_NS4_8TiledMMAINS4_8MMA_AtomIJNS4_4SM904GMMA26MMA_64x128x16_F32F16F16_SSILNSP_5MajorE0ELSR_0ELNSP_7ScaleInE1ELSS_1EEEEEENS4_6LayoutISD_NS5_IJSC_NSA_ILi0EEESW_EEEEENS5_IJNS4_10UnderscoreESZ_SZ_EEEEENS4_13SM90_TMA_LOADENS4_14ComposedLayoutINS4_7SwizzleILi2ELi4ELi3EEENS4_18smem_ptr_flag_bitsILi16EEENSV_INS5_IJNSA_ILi8EEESI_EEENS5_IJSI_SC_EEEEEEEvNS4_8identityENS4_23SM90_TMA_LOAD_MULTICASTES1C_vS1D_EENS_8epilogue10collective6detail29Sm90TmaWarpSpecializedAdapterINS1H_15DefaultEpilogueISK_SL_SL_NS1G_6thread17LinearCombinationISK_Li1EffLNS1L_9ScaleType4KindE0ELNS_15FloatRoundStyleE2ESK_EENS1_15EpilogueDefaultEEEEEvvEEEEvNT_6ParamsE,"",@"SHT_CUDA_INFO"
	.sectionflags	@""
	.align	4


	//----- nvinfo : EIATTR_CUDA_API_VERSION
	.align		4
        /*0000*/ 	.byte	0x04, 0x37
        /*0002*/ 	.short	(.L_21 - .L_20)
.L_20:
        /*0004*/ 	.word	0x00000082


	//----- nvinfo : EIATTR_KPARAM_INFO
	.align		4
.L_21:
        /*0008*/ 	.byte	0x04, 0x17
        /*000a*/ 	.short	(.L_23 - .L_22)
.L_22:
        /*000c*/ 	.word	0x00000000
        /*0010*/ 	.short	0x0000
        /*0012*/ 	.short	0x0070
        /*0014*/ 	.byte	0x00, 0xf0, 0x01, 0x10


	//----- nvinfo : EIATTR_SPARSE_MMA_MASK
	.align		4
.L_23:
        /*0018*/ 	.byte	0x03, 0x50
        /*001a*/ 	.short	0x0000


	//----- nvinfo : EIATTR_MAXREG_COUNT
	.align		4
        /*001c*/ 	.byte	0x03, 0x1b
        /*001e*/ 	.short	0x00a8


	//----- nvinfo : EIATTR_NUM_BARRIERS
	.align		4
        /*0020*/ 	.byte	0x02, 0x4c
        /*0022*/ 	.byte	0x01
	.zero		1


	//----- nvinfo : EIATTR_EXTERNS
	.align		4
        /*0024*/ 	.byte	0x04, 0x0f
        /*0026*/ 	.short	(.L_25 - .L_24)


	//   ....[0]....
	.align		4
.L_24:
        /*0028*/ 	.word	index@(__assertfail)


	//----- nvinfo : EIATTR_MERCURY_ISA_VERSION
	.align		4
.L_25:
        /*002c*/ 	.byte	0x03, 0x5f
        /*002e*/ 	.short	0x0101


	//----- nvinfo : EIATTR_INT_WARP_WIDE_INSTR_OFFSETS
	.align		4
        /*0030*/ 	.byte	0x04, 0x31
        /*0032*/ 	.short	(.L_27 - .L_26)


	//   ....[0]....
.L_26:
        /*0034*/ 	.word	0x00000550


	//   ....[1]....
        /*0038*/ 	.word	0x00000580


	//   ....[2]....
        /*003c*/ 	.word	0x00000740


	//----- nvinfo : EIATTR_COOP_GROUP_MASK_REGIDS
	.align		4
.L_27:
        /*0040*/ 	.byte	0x04, 0x29
        /*0042*/ 	.short	(.L_29 - .L_28)


	//   ....[0]....
.L_28:
        /*0044*/ 	.word	0xffffffff


	//   ....[1]....
        /*0048*/ 	.word	0xffffffff


	//   ....[2]....
        /*004c*/ 	.word	0xffffffff


	//   ....[3]....
        /*0050*/ 	.word	0xffffffff


	//   ....[4]....
        /*0054*/ 	.word	0xffffffff


	//   ....[5]....
        /*0058*/ 	.word	0xffffffff


	//----- nvinfo : EIATTR_COOP_GROUP_INSTR_OFFSETS
	.align		4
.L_29:
        /*005c*/ 	.byte	0x04, 0x28
        /*005e*/ 	.short	(.L_31 - .L_30)


	//   ....[0]....
.L_30:
        /*0060*/ 	.word	0x00000060


	//   ....[1]....
        /*0064*/ 	.word	0x00000070


	//   ....[2]....
        /*0068*/ 	.word	0x00000130


	//   ....[3]....
        /*006c*/ 	.word	0x000003a0


	//   ....[4]....
        /*0070*/ 	.word	0x000008c0


	//   ....[5]....
        /*0074*/ 	.word	0x00001310


	//----- nvinfo : EIATTR_REG_RECONFIG
	.align		4
.L_31:
        /*0078*/ 	.byte	0x01, 0x54
	.zero		2


	//----- nvinfo : EIATTR_SYSCALL_OFFSETS
	.align		4
        /*007c*/ 	.byte	0x04, 0x46
        /*007e*/ 	.short	(.L_33 - .L_32)


	//   ....[0]....
.L_32:
        /*0080*/ 	.word	0x000014d0


	//----- nvinfo : EIATTR_MBARRIER_INSTR_OFFSETS
	.align		4
.L_33:
        /*0084*/ 	.byte	0x04, 0x39
        /*0086*/ 	.short	(.L_35 - .L_34)


	//   ....[0]....
.L_34:
        /*0088*/ 	.word	0x00000250
        /*008c*/ 	.word	0x000000ff
        /*0090*/ 	.word	0x00000000
        /*0094*/ 	.short	0x0100
        /*0096*/ 	.byte	0x08
	.zero		1


	//   ....[1]....
        /*0098*/ 	.word	0x00000260
        /*009c*/ 	.word	0x000000ff
        /*00a0*/ 	.word	0x00000048
        /*00a4*/ 	.short	0x0100
        /*00a6*/ 	.byte	0x08
	.zero		1


	//   ....[2]....
        /*00a8*/ 	.word	0x00000270
        /*00ac*/ 	.word	0x000000ff
        /*00b0*/ 	.word	0x00000008
        /*00b4*/ 	.short	0x0100
        /*00b6*/ 	.byte	0x08
	.zero		1


	//   ....[3]....
        /*00b8*/ 	.word	0x00000280
        /*00bc*/ 	.word	0x000000ff
        /*00c0*/ 	.word	0x00000050
        /*00c4*/ 	.short	0x0100
        /*00c6*/ 	.byte	0x08
	.zero		1


	//   ....[4]....
        /*00c8*/ 	.word	0x00000290
        /*00cc*/ 	.word	0x000000ff
        /*00d0*/ 	.word	0x00000010
        /*00d4*/ 	.short	0x0100
        /*00d6*/ 	.byte	0x08
	.zero		1


	//   ....[5]....
        /*00d8*/ 	.word	0x000002a0
        /*00dc*/ 	.word	0x000000ff
        /*00e0*/ 	.word	0x00000058
        /*00e4*/ 	.short	0x0100
        /*00e6*/ 	.byte	0x08
	.zero		1


	//   ....[6]....
        /*00e8*/ 	.word	0x000002b0
        /*00ec*/ 	.word	0x000000ff
        /*00f0*/ 	.word	0x00000018
        /*00f4*/ 	.short	0x0100
        /*00f6*/ 	.byte	0x08
	.zero		1


	//   ....[7]....
        /*00f8*/ 	.word	0x000002c0
        /*00fc*/ 	.word	0x000000ff
        /*0100*/ 	.word	0x00000060
        /*0104*/ 	.short	0x0100
        /*0106*/ 	.byte	0x08
	.zero		1


	//   ....[8]....
        /*0108*/ 	.word	0x000002d0
        /*010c*/ 	.word	0x000000ff
        /*0110*/ 	.word	0x00000020
        /*0114*/ 	.short	0x0100
        /*0116*/ 	.byte	0x08
	.zero		1


	//   ....[9]....
        /*0118*/ 	.word	0x000002e0
        /*011c*/ 	.word	0x000000ff
        /*0120*/ 	.word	0x00000068
        /*0124*/ 	.short	0x0100
        /*0126*/ 	.byte	0x08
	.zero		1


	//   ....[10]....
        /*0128*/ 	.word	0x000002f0
        /*012c*/ 	.word	0x000000ff
        /*0130*/ 	.word	0x00000028
        /*0134*/ 	.short	0x0100
        /*0136*/ 	.byte	0x08
	.zero		1


	//   ....[11]....
        /*0138*/ 	.word	0x00000300
        /*013c*/ 	.word	0x000000ff
        /*0140*/ 	.word	0x00000070
        /*0144*/ 	.short	0x0100
        /*0146*/ 	.byte	0x08
	.zero		1


	//   ....[12]....
        /*0148*/ 	.word	0x00000310
        /*014c*/ 	.word	0x000000ff
        /*0150*/ 	.word	0x00000030
        /*0154*/ 	.short	0x0100
        /*0156*/ 	.byte	0x08
	.zero		1


	//   ....[13]....
        /*0158*/ 	.word	0x00000320
        /*015c*/ 	.word	0x000000ff
        /*0160*/ 	.word	0x00000078
        /*0164*/ 	.short	0x0100
        /*0166*/ 	.byte	0x08
	.zero		1


	//   ....[14]....
        /*0168*/ 	.word	0x00000330
        /*016c*/ 	.word	0x000000ff
        /*0170*/ 	.word	0x00000038
        /*0174*/ 	.short	0x0100
        /*0176*/ 	.byte	0x08
	.zero		1


	//   ....[15]....
        /*0178*/ 	.word	0x00000340
        /*017c*/ 	.word	0x000000ff
        /*0180*/ 	.word	0x00000080
        /*0184*/ 	.short	0x0100
        /*0186*/ 	.byte	0x08
	.zero		1


	//   ....[16]....
        /*0188*/ 	.word	0x00000350
        /*018c*/ 	.word	0x000000ff
        /*0190*/ 	.word	0x00000040
        /*0194*/ 	.short	0x0100
        /*0196*/ 	.byte	0x08
	.zero		1


	//   ....[17]....
        /*0198*/ 	.word	0x00000360
        /*019c*/ 	.word	0x000000ff
        /*01a0*/ 	.word	0x00000088
        /*01a4*/ 	.short	0x0100
        /*01a6*/ 	.byte	0x08
	.zero		1


	//   ....[18]....
        /*01a8*/ 	.word	0x000007c0
        /*01ac*/ 	.word	0x000000ff
        /*01b0*/ 	.word	0x000000a0
        /*01b4*/ 	.short	0x0100
        /*01b6*/ 	.byte	0x06
	.zero		1


	//   ....[19]....
        /*01b8*/ 	.word	0x00000850
        /*01bc*/ 	.word	0x000000ff
        /*01c0*/ 	.word	0x000000a8
        /*01c4*/ 	.short	0x0100
        /*01c6*/ 	.byte	0x06
	.zero		1


	//   ....[20]....
        /*01c8*/ 	.word	0x00001590
        /*01cc*/ 	.word	0x00000003
        /*01d0*/ 	.word	0x00000000
        /*01d4*/ 	.short	0x010a
        /*01d6*/ 	.byte	0x3f
	.zero		1


	//   ....[21]....
        /*01d8*/ 	.word	0x000015d0
        /*01dc*/ 	.word	0x00000003
        /*01e0*/ 	.word	0x00000000
        /*01e4*/ 	.short	0x010a
        /*01e6*/ 	.byte	0x3f
	.zero		1


	//   ....[22]....
        /*01e8*/ 	.word	0x00001960
        /*01ec*/ 	.word	0x00000005
        /*01f0*/ 	.word	0x00000000
        /*01f4*/ 	.short	0x010a
        /*01f6*/ 	.byte	0x3f
	.zero		1


	//   ....[23]....
        /*01f8*/ 	.word	0x000019a0
        /*01fc*/ 	.word	0x00000005
        /*0200*/ 	.word	0x00000000
        /*0204*/ 	.short	0x010a
        /*0206*/ 	.byte	0x3f
	.zero		1


	//   ....[24]....
        /*0208*/ 	.word	0x00001bc0
        /*020c*/ 	.word	0x00000005
        /*0210*/ 	.word	0x00000000
        /*0214*/ 	.short	0x0101
        /*0216*/ 	.byte	0x3f
	.zero		1


	//   ....[25]....
        /*0218*/ 	.word	0x00001de0
        /*021c*/ 	.word	0x00000003
        /*0220*/ 	.word	0x00000000
        /*0224*/ 	.short	0x0101
        /*0226*/ 	.byte	0x3f
	.zero		1


	//   ....[26]....
        /*0228*/ 	.word	0x0000b600
        /*022c*/ 	.word	0x00000017
        /*0230*/ 	.word	0x00000048
        /*0234*/ 	.short	0x010a
        /*0236*/ 	.byte	0x3f
	.zero		1


	//   ....[27]....
        /*0238*/ 	.word	0x0000b970
        /*023c*/ 	.word	0x00000003
        /*0240*/ 	.word	0x000000a8
        /*0244*/ 	.short	0x0101
        /*0246*/ 	.byte	0x3f
	.zero		1


	//   ....[28]....
        /*0248*/ 	.word	0x0000c0d0
        /*024c*/ 	.word	0x00000007
        /*0250*/ 	.word	0x00000000
        /*0254*/ 	.short	0x010a
        /*0256*/ 	.byte	0x3f
	.zero		1


	//   ....[29]....
        /*0258*/ 	.word	0x0000c150
        /*025c*/ 	.word	0x00000008
        /*0260*/ 	.word	0x00000000
        /*0264*/ 	.short	0x010a
        /*0266*/ 	.byte	0x3f
	.zero		1


	//   ....[30]....
        /*0268*/ 	.word	0x0000c1e0
        /*026c*/ 	.word	0x00000009
        /*0270*/ 	.word	0x00000000
        /*0274*/ 	.short	0x010a
        /*0276*/ 	.byte	0x3f
	.zero		1


	//   ....[31]....
        /*0278*/ 	.word	0x0000c270
        /*027c*/ 	.word	0x00000008
        /*0280*/ 	.word	0x00000000
        /*0284*/ 	.short	0x010a
        /*0286*/ 	.byte	0x3f
	.zero		1


	//   ....[32]....
        /*0288*/ 	.word	0x0000c300
        /*028c*/ 	.word	0x00000009
        /*0290*/ 	.word	0x00000000
        /*0294*/ 	.short	0x010a
        /*0296*/ 	.byte	0x3f
	.zero		1


	//   ....[33]....
        /*0298*/ 	.word	0x0000c390
        /*029c*/ 	.word	0x00000008
        /*02a0*/ 	.word	0x00000000
        /*02a4*/ 	.short	0x010a
        /*02a6*/ 	.byte	0x3f
	.zero		1


	//   ....[34]....
        /*02a8*/ 	.word	0x0000c420
        /*02ac*/ 	.word	0x00000009
        /*02b0*/ 	.word	0x00000000
        /*02b4*/ 	.short	0x010a
        /*02b6*/ 	.byte	0x3f
	.zero		1


	//   ....[35]....
        /*02b8*/ 	.word	0x0000c4b0
        /*02bc*/ 	.word	0x00000006
        /*02c0*/ 	.word	0x00000000
        /*02c4*/ 	.short	0x010a
        /*02c6*/ 	.byte	0x3f
	.zero		1


	//   ....[36]....
        /*02c8*/ 	.word	0x0000c540
        /*02cc*/ 	.word	0x00000003
        /*02d0*/ 	.word	0x00000000
        /*02d4*/ 	.short	0x010a
        /*02d6*/ 	.byte	0x3f
	.zero		1


	//   ....[37]....
        /*02d8*/ 	.word	0x0000c5a0
        /*02dc*/ 	.word	0x00000003
        /*02e0*/ 	.word	0x00000000
        /*02e4*/ 	.short	0x010a
        /*02e6*/ 	.byte	0x3f
	.zero		1


	//   ....[38]....
        /*02e8*/ 	.word	0x0000c5f0
        /*02ec*/ 	.word	0x00000005
        /*02f0*/ 	.word	0x00000000
        /*02f4*/ 	.short	0x010a
        /*02f6*/ 	.byte	0x3f
	.zero		1


	//   ....[39]....
        /*02f8*/ 	.word	0x0000c6c0
        /*02fc*/ 	.word	0x00000017
        /*0300*/ 	.word	0x00000048
        /*0304*/ 	.short	0x010a
        /*0306*/ 	.byte	0x3f
	.zero		1


	//   ....[40]....
        /*0308*/ 	.word	0x0000c790
        /*030c*/ 	.word	0x00000007
        /*0310*/ 	.word	0x00000000
        /*0314*/ 	.short	0x010a
        /*0316*/ 	.byte	0x3f
	.zero		1


	//   ....[41]....
        /*0318*/ 	.word	0x0000c7e0
        /*031c*/ 	.word	0x00000008
        /*0320*/ 	.word	0x00000000
        /*0324*/ 	.short	0x010a
        /*0326*/ 	.byte	0x3f
	.zero		1


	//   ....[42]....
        /*0328*/ 	.word	0x0000c830
        /*032c*/ 	.word	0x00000009
        /*0330*/ 	.word	0x00000000
        /*0334*/ 	.short	0x010a
        /*0336*/ 	.byte	0x3f
	.zero		1


	//   ....[43]....
        /*0338*/ 	.word	0x0000c880
        /*033c*/ 	.word	0x00000008
        /*0340*/ 	.word	0x00000000
        /*0344*/ 	.short	0x010a
        /*0346*/ 	.byte	0x3f
	.zero		1


	//   ....[44]....
        /*0348*/ 	.word	0x0000c8d0
        /*034c*/ 	.word	0x00000009
        /*0350*/ 	.word	0x00000000
        /*0354*/ 	.short	0x010a
        /*0356*/ 	.byte	0x3f
	.zero		1


	//   ....[45]....
        /*0358*/ 	.word	0x0000c920
        /*035c*/ 	.word	0x00000008
        /*0360*/ 	.word	0x00000000
        /*0364*/ 	.short	0x010a
        /*0366*/ 	.byte	0x3f
	.zero		1


	//   ....[46]....
        /*0368*/ 	.word	0x0000c970
        /*036c*/ 	.word	0x00000009
        /*0370*/ 	.word	0x00000000
        /*0374*/ 	.short	0x010a
        /*0376*/ 	.byte	0x3f
	.zero		1


	//   ....[47]....
        /*0378*/ 	.word	0x0000c9c0
        /*037c*/ 	.word	0x00000006
        /*0380*/ 	.word	0x00000000
        /*0384*/ 	.short	0x010a
        /*0386*/ 	.byte	0x3f
	.zero		1


	//----- nvinfo : EIATTR_NUM_MBARRIERS
	.align		4
.L_35:
        /*0388*/ 	.byte	0x03, 0x38
        /*038a*/ 	.short	0x0014


	//----- nvinfo : EIATTR_EXIT_INSTR_OFFSETS
	.align		4
        /*038c*/ 	.byte	0x04, 0x1c
        /*038e*/ 	.short	(.L_37 - .L_36)


	//   ....[0]....
.L_36:
        /*0390*/ 	.word	0x00000a20


	//   ....[1]....
        /*0394*/ 	.word	0x00001240


	//   ....[2]....
        /*0398*/ 	.word	0x0000ad10


	//   ....[3]....
        /*039c*/ 	.word	0x0000b270


	//   ....[4]....
        /*03a0*/ 	.word	0x0000c590


	//----- nvinfo : EIATTR_MAX_THREADS
	.align		4
.L_37:
        /*03a4*/ 	.byte	0x04, 0x05
        /*03a6*/ 	.short	(.L_39 - .L_38)
.L_38:
        /*03a8*/ 	.word	0x00000180
        /*03ac*/ 	.word	0x00000001
        /*03b0*/ 	.word	0x00000001


	//----- nvinfo : EIATTR_CRS_STACK_SIZE
	.align		4
.L_39:
        /*03b4*/ 	.byte	0x04, 0x1e
        /*03b6*/ 	.short	(.L_41 - .L_40)
.L_40:
        /*03b8*/ 	.word	0x00000000


	//----- nvinfo : EIATTR_CBANK_PARAM_SIZE
	.align		4
.L_41:
        /*03bc*/ 	.byte	0x03, 0x19
        /*03be*/ 	.short	0x0470


	//----- nvinfo : EIATTR_PARAM_CBANK
	.align		4
        /*03c0*/ 	.byte	0x04, 0x0a
        /*03c2*/ 	.short	(.L_43 - .L_42)
	.align		4
.L_42:
        /*03c4*/ 	.word	index@(.nv.constant0._ZN7cutlass13device_kernelINS_4gemm6kernel13GemmUniversalIN4cute5tupleIJiiiiEEENS1_10collective13CollectiveMmaINS1_34MainloopSm90TmaGmmaWarpSpecializedILi9ENS5_IJNS4_1CILi2EEENSA_ILi1EEESC_EEENS1_35KernelTmaWarpSpecializedCooperativeEEENS5_IJNSA_ILi256EEENSA_ILi128EEENSA_ILi32EEEEEENS_6half_tENS5_IJlSC_lEEESK_SL_NS4_8TiledMMAINS4_8MMA_AtomIJNS4_4SM904GMMA26MMA_64x128x16_F32F16F16_SSILNSP_5MajorE0ELSR_0ELNSP_7ScaleInE1ELSS_1EEEEEENS4_6LayoutISD_NS5_IJSC_NSA_ILi0EEESW_EEEEENS5_IJNS4_10UnderscoreESZ_SZ_EEEEENS4_13SM90_TMA_LOADENS4_14ComposedLayoutINS4_7SwizzleILi2ELi4ELi3EEENS4_18smem_ptr_flag_bitsILi16EEENSV_INS5_IJNSA_ILi8EEESI_EEENS5_IJSI_SC_EEEEEEEvNS4_8identityENS4_23SM90_TMA_LOAD_MULTICASTES1C_vS1D_EENS_8epilogue10collective6detail29Sm90TmaWarpSpecializedAdapterINS1H_15DefaultEpilogueISK_SL_SL_NS1G_6thread17LinearCombinationISK_Li1EffLNS1L_9ScaleType4KindE0ELNS_15FloatRoundStyleE2ESK_EENS1_15EpilogueDefaultEEEEEvvEEEEvNT_6ParamsE)
        /*03c8*/ 	.short	0x0210
        /*03ca*/ 	.short	0x0470


	//----- nvinfo : EIATTR_SW_WAR
	.align		4
.L_43:
        /*03cc*/ 	.byte	0x04, 0x36
        /*03ce*/ 	.short	(.L_45 - .L_44)
.L_44:
        /*03d0*/ 	.word	0x00000008
.L_45:


//--------------------- .nv.callgraph             --------------------------
	.section	.nv.callgraph,"",@"SHT_CUDA_CALLGRAPH"
	.align	4
	.sectionentsize	8
	.align		4
        /*0000*/ 	.word	0x00000000
	.align		4
        /*0004*/ 	.word	0xffffffff
	.align		4
        /*0008*/ 	.word	index@(_ZN7cutlass13device_kernelINS_4gemm6kernel13GemmUniversalIN4cute5tupleIJiiiiEEENS1_10collective13CollectiveMmaINS1_34MainloopSm90TmaGmmaWarpSpecializedILi9ENS5_IJNS4_1CILi2EEENSA_ILi1EEESC_EEENS1_35KernelTmaWarpSpecializedCooperativeEEENS5_IJNSA_ILi256EEENSA_ILi128EEENSA_ILi32EEEEEENS_6half_tENS5_IJlSC_lEEESK_SL_NS4_8TiledMMAINS4_8MMA_AtomIJNS4_4SM904GMMA26MMA_64x128x16_F32F16F16_SSILNSP_5MajorE0ELSR_0ELNSP_7ScaleInE1ELSS_1EEEEEENS4_6LayoutISD_NS5_IJSC_NSA_ILi0EEESW_EEEEENS5_IJNS4_10UnderscoreESZ_SZ_EEEEENS4_13SM90_TMA_LOADENS4_14ComposedLayoutINS4_7SwizzleILi2ELi4ELi3EEENS4_18smem_ptr_flag_bitsILi16EEENSV_INS5_IJNSA_ILi8EEESI_EEENS5_IJSI_SC_EEEEEEEvNS4_8identityENS4_23SM90_TMA_LOAD_MULTICASTES1C_vS1D_EENS_8epilogue10collective6detail29Sm90TmaWarpSpecializedAdapterINS1H_15DefaultEpilogueISK_SL_SL_NS1G_6thread17LinearCombinationISK_Li1EffLNS1L_9ScaleType4KindE0ELNS_15FloatRoundStyleE2ESK_EENS1_15EpilogueDefaultEEEEEvvEEEEvNT_6ParamsE)
	.align		4
        /*000c*/ 	.word	index@(__assertfail)
	.align		4
        /*0010*/ 	.word	0x00000000
	.align		4
        /*0014*/ 	.word	0xfffffffe
	.align		4
        /*0018*/ 	.word	0x00000000
	.align		4
        /*001c*/ 	.word	0xfffffffd
	.align		4
        /*0020*/ 	.word	0x00000000
	.align		4
        /*0024*/ 	.word	0xfffffffc


//--------------------- .nv.constant4             --------------------------
	.section	.nv.constant4,"a",@progbits
	.align	8
	.align		8
.nv.constant4:
        /*0000*/ 	.dword	__assertfail
	.align		8
        /*0008*/ 	.dword	__unnamed_1
	.align		8
        /*0010*/ 	.dword	_ZN39_INTERNAL_eaaa76de_4_k_cu_a576be9d_34914cuda3std3__45__cpo5beginE
	.align		8
        /*0018*/ 	.dword	_ZN39_INTERNAL_eaaa76de_4_k_cu_a576be9d_34914cuda3std3__45__cpo3endE
	.align		8
        /*0020*/ 	.dword	_ZN39_INTERNAL_eaaa76de_4_k_cu_a576be9d_34914cuda3std3__45__cpo6cbeginE
	.align		8
        /*0028*/ 	.dword	_ZN39_INTERNAL_eaaa76de_4_k_cu_a576be9d_34914cuda3std3__45__cpo4cendE
	.align		8
        /*0030*/ 	.dword	_ZN39_INTERNAL_eaaa76de_4_k_cu_a576be9d_34914cuda3std3__441_GLOBAL__N__eaaa76de_4_k_cu_a576be9d_34916ignoreE
	.align		8
        /*0038*/ 	.dword	_ZN39_INTERNAL_eaaa76de_4_k_cu_a576be9d_34914cuda3std3__419piecewise_constructE
	.align		8
        /*0040*/ 	.dword	_ZN39_INTERNAL_eaaa76de_4_k_cu_a576be9d_34914cuda3std3__48in_placeE
	.align		8
        /*0048*/ 	.dword	_ZN39_INTERNAL_eaaa76de_4_k_cu_a576be9d_34914cuda3std6ranges3__45__cpo4swapE
	.align		8
        /*0050*/ 	.dword	_ZN39_INTERNAL_eaaa76de_4_k_cu_a576be9d_34914cuda3std6ranges3__45__cpo9iter_moveE
	.align		8
        /*0058*/ 	.dword	_ZN39_INTERNAL_eaaa76de_4_k_cu_a576be9d_34914cute7productE
	.align		8
        /*0060*/ 	.dword	_ZN39_INTERNAL_eaaa76de_4_k_cu_a576be9d_34914cute1_E
	.align		8
        /*0068*/ 	.dword	$str$22
	.align		8
        /*0070*/ 	.dword	$str$23


//--------------------- .text._ZN7cutlass13device_kernelINS_4gemm6kernel13GemmUniversalIN4cute5tupleIJiiiiEEENS1_10collective13CollectiveMmaINS1_34MainloopSm90TmaGmmaWarpSpecializedILi9ENS5_IJNS4_1CILi2EEENSA_ILi1EEESC_EEENS1_35KernelTmaWarpSpecializedCooperativeEEENS5_IJNSA_ILi256EEENSA_ILi128EEENSA_ILi32EEEEEENS_6half_tENS5_IJlSC_lEEESK_SL_NS4_8TiledMMAINS4_8MMA_AtomIJNS4_4SM904GMMA26MMA_64x128x16_F32F16F16_SSILNSP_5MajorE0ELSR_0ELNSP_7ScaleInE1ELSS_1EEEEEENS4_6LayoutISD_NS5_IJSC_NSA_ILi0EEESW_EEEEENS5_IJNS4_10UnderscoreESZ_SZ_EEEEENS4_13SM90_TMA_LOADENS4_14ComposedLayoutINS4_7SwizzleILi2ELi4ELi3EEENS4_18smem_ptr_flag_bitsILi16EEENSV_INS5_IJNSA_ILi8EEESI_EEENS5_IJSI_SC_EEEEEEEvNS4_8identityENS4_23SM90_TMA_LOAD_MULTICASTES1C_vS1D_EENS_8epilogue10collective6detail29Sm90TmaWarpSpecializedAdapterINS1H_15DefaultEpilogueISK_SL_SL_NS1G_6thread17LinearCombinationISK_Li1EffLNS1L_9ScaleType4KindE0ELNS_15FloatRoundStyleE2ESK_EENS1_15EpilogueDefaultEEEEEvvEEEEvNT_6ParamsE --------------------------
	.section	.text._ZN7cutlass13device_kernelINS_4gemm6kernel13GemmUniversalIN4cute5tupleIJiiiiEEENS1_10collective13CollectiveMmaINS1_34MainloopSm90TmaGmmaWarpSpecializedILi9ENS5_IJNS4_1CILi2EEENSA_ILi1EEESC_EEENS1_35KernelTmaWarpSpecializedCooperativeEEENS5_IJNSA_ILi256EEENSA_ILi128EEENSA_ILi32EEEEEENS_6half_tENS5_IJlSC_lEEESK_SL_NS4_8TiledMMAINS4_8MMA_AtomIJNS4_4SM904GMMA26MMA_64x128x16_F32F16F16_SSILNSP_5MajorE0ELSR_0ELNSP_7ScaleInE1ELSS_1EEEEEENS4_6LayoutISD_NS5_IJSC_NSA_ILi0EEESW_EEEEENS5_IJNS4_10UnderscoreESZ_SZ_EEEEENS4_13SM90_TMA_LOADENS4_14ComposedLayoutINS4_7SwizzleILi2ELi4ELi3EEENS4_18smem_ptr_flag_bitsILi16EEENSV_INS5_IJNSA_ILi8EEESI_EEENS5_IJSI_SC_EEEEEEEvNS4_8identityENS4_23SM90_TMA_LOAD_MULTICASTES1C_vS1D_EENS_8epilogue10collective6detail29Sm90TmaWarpSpecializedAdapterINS1H_15DefaultEpilogueISK_SL_SL_NS1G_6thread17LinearCombinationISK_Li1EffLNS1L_9ScaleType4KindE0ELNS_15FloatRoundStyleE2ESK_EENS1_15EpilogueDefaultEEEEEvvEEEEvNT_6ParamsE,"ax",@progbits
	.align	128
.text._ZN7cutlass13device_kernelINS_4gemm6kernel13GemmUniversalIN4cute5tupleIJiiiiEEENS1_10collective13CollectiveMmaINS1_34MainloopSm90TmaGmmaWarpSpecializedILi9ENS5_IJNS4_1CILi2EEENSA_ILi1EEESC_EEENS1_35KernelTmaWarpSpecializedCooperativeEEENS5_IJNSA_ILi256EEENSA_ILi128EEENSA_ILi32EEEEEENS_6half_tENS5_IJlSC_lEEESK_SL_NS4_8TiledMMAINS4_8MMA_AtomIJNS4_4SM904GMMA26MMA_64x128x16_F32F16F16_SSILNSP_5MajorE0ELSR_0ELNSP_7ScaleInE1ELSS_1EEEEEENS4_6LayoutISD_NS5_IJSC_NSA_ILi0EEESW_EEEEENS5_IJNS4_10UnderscoreESZ_SZ_EEEEENS4_13SM90_TMA_LOADENS4_14ComposedLayoutINS4_7SwizzleILi2ELi4ELi3EEENS4_18smem_ptr_flag_bitsILi16EEENSV_INS5_IJNSA_ILi8EEESI_EEENS5_IJSI_SC_EEEEEEEvNS4_8identityENS4_23SM90_TMA_LOAD_MULTICASTES1C_vS1D_EENS_8epilogue10collective6detail29Sm90TmaWarpSpecializedAdapterINS1H_15DefaultEpilogueISK_SL_SL_NS1G_6thread17LinearCombinationISK_Li1EffLNS1L_9ScaleType4KindE0ELNS_15FloatRoundStyleE2ESK_EENS1_15EpilogueDefaultEEEEEvvEEEEvNT_6ParamsE:
        .type           _ZN7cutlass13device_kernelINS_4gemm6kernel13GemmUniversalIN4cute5tupleIJiiiiEEENS1_10collective13CollectiveMmaINS1_34MainloopSm90TmaGmmaWarpSpecializedILi9ENS5_IJNS4_1CILi2EEENSA_ILi1EEESC_EEENS1_35KernelTmaWarpSpecializedCooperativeEEENS5_IJNSA_ILi256EEENSA_ILi128EEENSA_ILi32EEEEEENS_6half_tENS5_IJlSC_lEEESK_SL_NS4_8TiledMMAINS4_8MMA_AtomIJNS4_4SM904GMMA26MMA_64x128x16_F32F16F16_SSILNSP_5MajorE0ELSR_0ELNSP_7ScaleInE1ELSS_1EEEEEENS4_6LayoutISD_NS5_IJSC_NSA_ILi0EEESW_EEEEENS5_IJNS4_10UnderscoreESZ_SZ_EEEEENS4_13SM90_TMA_LOADENS4_14ComposedLayoutINS4_7SwizzleILi2ELi4ELi3EEENS4_18smem_ptr_flag_bitsILi16EEENSV_INS5_IJNSA_ILi8EEESI_EEENS5_IJSI_SC_EEEEEEEvNS4_8identityENS4_23SM90_TMA_LOAD_MULTICASTES1C_vS1D_EENS_8epilogue10collective6detail29Sm90TmaWarpSpecializedAdapterINS1H_15DefaultEpilogueISK_SL_SL_NS1G_6thread17LinearCombinationISK_Li1EffLNS1L_9ScaleType4KindE0ELNS_15FloatRoundStyleE2ESK_EENS1_15EpilogueDefaultEEEEEvvEEEEvNT_6ParamsE,@function
        .size           _ZN7cutlass13device_kernelINS_4gemm6kernel13GemmUniversalIN4cute5tupleIJiiiiEEENS1_10collective13CollectiveMmaINS1_34MainloopSm90TmaGmmaWarpSpecializedILi9ENS5_IJNS4_1CILi2EEENSA_ILi1EEESC_EEENS1_35KernelTmaWarpSpecializedCooperativeEEENS5_IJNSA_ILi256EEENSA_ILi128EEENSA_ILi32EEEEEENS_6half_tENS5_IJlSC_lEEESK_SL_NS4_8TiledMMAINS4_8MMA_AtomIJNS4_4SM904GMMA26MMA_64x128x16_F32F16F16_SSILNSP_5MajorE0ELSR_0ELNSP_7ScaleInE1ELSS_1EEEEEENS4_6LayoutISD_NS5_IJSC_NSA_ILi0EEESW_EEEEENS5_IJNS4_10UnderscoreESZ_SZ_EEEEENS4_13SM90_TMA_LOADENS4_14ComposedLayoutINS4_7SwizzleILi2ELi4ELi3EEENS4_18smem_ptr_flag_bitsILi16EEENSV_INS5_IJNSA_ILi8EEESI_EEENS5_IJSI_SC_EEEEEEEvNS4_8identityENS4_23SM90_TMA_LOAD_MULTICASTES1C_vS1D_EENS_8epilogue10collective6detail29Sm90TmaWarpSpecializedAdapterINS1H_15DefaultEpilogueISK_SL_SL_NS1G_6thread17LinearCombinationISK_Li1EffLNS1L_9ScaleType4KindE0ELNS_15FloatRoundStyleE2ESK_EENS1_15EpilogueDefaultEEEEEvvEEEEvNT_6ParamsE,(.L_x_336 - _ZN7cutlass13device_kernelINS_4gemm6kernel13GemmUniversalIN4cute5tupleIJiiiiEEENS1_10collective13CollectiveMmaINS1_34MainloopSm90TmaGmmaWarpSpecializedILi9ENS5_IJNS4_1CILi2EEENSA_ILi1EEESC_EEENS1_35KernelTmaWarpSpecializedCooperativeEEENS5_IJNSA_ILi256EEENSA_ILi128EEENSA_ILi32EEEEEENS_6half_tENS5_IJlSC_lEEESK_SL_NS4_8TiledMMAINS4_8MMA_AtomIJNS4_4SM904GMMA26MMA_64x128x16_F32F16F16_SSILNSP_5MajorE0ELSR_0ELNSP_7ScaleInE1ELSS_1EEEEEENS4_6LayoutISD_NS5_IJSC_NSA_ILi0EEESW_EEEEENS5_IJNS4_10UnderscoreESZ_SZ_EEEEENS4_13SM90_TMA_LOADENS4_14ComposedLayoutINS4_7SwizzleILi2ELi4ELi3EEENS4_18smem_ptr_flag_bitsILi16EEENSV_INS5_IJNSA_ILi8EEESI_EEENS5_IJSI_SC_EEEEEEEvNS4_8identityENS4_23SM90_TMA_LOAD_MULTICASTES1C_vS1D_EENS_8epilogue10collective6detail29Sm90TmaWarpSpecializedAdapterINS1H_15DefaultEpilogueISK_SL_SL_NS1G_6thread17LinearCombinationISK_Li1EffLNS1L_9ScaleType4KindE0ELNS_15FloatRoundStyleE2ESK_EENS1_15EpilogueDefaultEEEEEvvEEEEvNT_6ParamsE)
        .other          _ZN7cutlass13device_kernelINS_4gemm6kernel13GemmUniversalIN4cute5tupleIJiiiiEEENS1_10collective13CollectiveMmaINS1_34MainloopSm90TmaGmmaWarpSpecializedILi9ENS5_IJNS4_1CILi2EEENSA_ILi1EEESC_EEENS1_35KernelTmaWarpSpecializedCooperativeEEENS5_IJNSA_ILi256EEENSA_ILi128EEENSA_ILi32EEEEEENS_6half_tENS5_IJlSC_lEEESK_SL_NS4_8TiledMMAINS4_8MMA_AtomIJNS4_4SM904GMMA26MMA_64x128x16_F32F16F16_SSILNSP_5MajorE0ELSR_0ELNSP_7ScaleInE1ELSS_1EEEEEENS4_6LayoutISD_NS5_IJSC_NSA_ILi0EEESW_EEEEENS5_IJNS4_10UnderscoreESZ_SZ_EEEEENS4_13SM90_TMA_LOADENS4_14ComposedLayoutINS4_7SwizzleILi2ELi4ELi3EEENS4_18smem_ptr_flag_bitsILi16EEENSV_INS5_IJNSA_ILi8EEESI_EEENS5_IJSI_SC_EEEEEEEvNS4_8identityENS4_23SM90_TMA_LOAD_MULTICASTES1C_vS1D_EENS_8epilogue10collective6detail29Sm90TmaWarpSpecializedAdapterINS1H_15DefaultEpilogueISK_SL_SL_NS1G_6thread17LinearCombinationISK_Li1EffLNS1L_9ScaleType4KindE0ELNS_15FloatRoundStyleE2ESK_EENS1_15EpilogueDefaultEEEEEvvEEEEvNT_6ParamsE,@"STO_CUDA_ENTRY STV_DEFAULT"
_ZN7cutlass13device_kernelINS_4gemm6kernel13GemmUniversalIN4cute5tupleIJiiiiEEENS1_10collective13CollectiveMmaINS1_34MainloopSm90TmaGmmaWarpSpecializedILi9ENS5_IJNS4_1CILi2EEENSA_ILi1EEESC_EEENS1_35KernelTmaWarpSpecializedCooperativeEEENS5_IJNSA_ILi256EEENSA_ILi128EEENSA_ILi32EEEEEENS_6half_tENS5_IJlSC_lEEESK_SL_NS4_8TiledMMAINS4_8MMA_AtomIJNS4_4SM904GMMA26MMA_64x128x16_F32F16F16_SSILNSP_5MajorE0ELSR_0ELNSP_7ScaleInE1ELSS_1EEEEEENS4_6LayoutISD_NS5_IJSC_NSA_ILi0EEESW_EEEEENS5_IJNS4_10UnderscoreESZ_SZ_EEEEENS4_13SM90_TMA_LOADENS4_14ComposedLayoutINS4_7SwizzleILi2ELi4ELi3EEENS4_18smem_ptr_flag_bitsILi16EEENSV_INS5_IJNSA_ILi8EEESI_EEENS5_IJSI_SC_EEEEEEEvNS4_8identityENS4_23SM90_TMA_LOAD_MULTICASTES1C_vS1D_EENS_8epilogue10collective6detail29Sm90TmaWarpSpecializedAdapterINS1H_15DefaultEpilogueISK_SL_SL_NS1G_6thread17LinearCombinationISK_Li1EffLNS1L_9ScaleType4KindE0ELNS_15FloatRoundStyleE2ESK_EENS1_15EpilogueDefaultEEEEEvvEEEEvNT_6ParamsE:
[----:B------:R-:W0:Y:S01]  /*0000*/  LDC R1, c[0x0][0x28] ;  /* 0x00000a00ff017b82 */ /* 0x000e220000000800 */
[----:B------:R-:W1:Y:S01]  /*0010*/  S2R R18, SR_TID.X ;  /* 0x0000000000127919 */ /* 0x000e620000002100 */
[----:B------:R-:W-:Y:S01]  /*0020*/  ELECT P0, URZ, PT ;  /* 0x00000000003f782f */ /* 0x000fe20003800000 */
[----:B------:R-:W-:Y:S01]  /*0030*/  BSSY B0, `(.L_x_0) ;  /* 0x000000f000007945 */ /* 0x000fe20003800000 */
[--C-:B-1----:R-:W-:Y:S02]  /*0040*/  SHF.R.U32.HI R0, RZ, 0x5, R18.reuse ;  /* 0x00000005ff007819 */ /* 0x102fe40000011612 */
[----:B------:R-:W-:-:S03]  /*0050*/  SHF.R.U32.HI R3, RZ, 0x7, R18 ;  /* 0x00000007ff037819 */ /* 0x000fc60000011612 */
[----:B------:R-:W1:Y:S04]  /*0060*/  SHFL.IDX PT, R2, R0, RZ, 0x1f ;  /* 0x00001fff00027589 */ /* 0x000e6800000e0000 */
[----:B------:R2:W3:Y:S01]  /*0070*/  SHFL.IDX PT, R5, R3, RZ, 0x1f ;  /* 0x00001fff03057589 */ /* 0x0004e200000e0000 */
[----:B-1----:R-:W-:-:S13]  /*0080*/  ISETP.NE.OR P0, PT, R2, RZ, !P0 ;  /* 0x000000ff0200720c */ /* 0x002fda0004705670 */
[----:B0-23--:R-:W-:Y:S05]  /*0090*/  @P0 BRA `(.L_x_1) ;  /* 0x0000000000200947 */ /* 0x00dfea0003800000 */
[----:B------:R-:W-:Y:S02]  /*00a0*/  ULDC.64 UR4, c[0x0][0x198] ;  /* 0x0000660000047ab9 */ /* 0x000fe40000000a00 */
[----:B------:R-:W-:Y:S02]  /*00b0*/  UIADD3 UR6, UP0, UR4, 0xf0, URZ ;  /* 0x000000f004067890 */ /* 0x000fe4000ff1e03f */
[----:B------:R-:W-:Y:S02]  /*00c0*/  UIADD3 UR4, UP1, UR4, 0x1f0, URZ ;  /* 0x000001f004047890 */ /* 0x000fe4000ff3e03f */
[----:B------:R-:W-:Y:S02]  /*00d0*/  UIADD3.X UR7, URZ, UR5, URZ, UP0, !UPT ;  /* 0x000000053f077290 */ /* 0x000fe400087fe43f */
[----:B------:R-:W-:-:S07]  /*00e0*/  UIADD3.X UR5, URZ, UR5, URZ, UP1, !UPT ;  /* 0x000000053f057290 */ /* 0x000fce0008ffe43f */
[----:B------:R0:W-:Y:S02]  /*00f0*/  UTMACCTL.PF [UR6] ;  /* 0x00000000060079b9 */ /* 0x0001e40008040000 */
[----:B------:R0:W-:Y:S02]  /*0100*/  UTMACCTL.PF [UR4] ;  /* 0x00000000040079b9 */ /* 0x0001e40008040000 */
[----:B0-----:R-:W-:Y:S01]  /*0110*/  NOP ;  /* 0x0000000000007918 */ /* 0x001fe20000000000 */
.L_x_1:
[----:B------:R-:W-:Y:S05]  /*0120*/  BSYNC B0 ;  /* 0x0000000000007941 */ /* 0x000fea0003800000 */
.L_x_0:
[----:B------:R-:W0:Y:S02]  /*0130*/  SHFL.IDX PT, R3, R0, RZ, 0x1f ;  /* 0x00001fff00037589 */ /* 0x000e2400000e0000 */
[----:B0-----:R-:W-:-:S13]  /*0140*/  ISETP.NE.AND P0, PT, R3, RZ, PT ;  /* 0x000000ff0300720c */ /* 0x001fda0003f05270 */
[----:B------:R-:W-:Y:S05]  /*0150*/  @P0 BRA `(.L_x_2) ;  /* 0x00000000008c0947 */ /* 0x000fea0003800000 */
[----:B------:R-:W-:Y:S01]  /*0160*/  ELECT P0, URZ, PT ;  /* 0x00000000003f782f */ /* 0x000fe20003800000 */
[----:B------:R-:W-:-:S12]  /*0170*/  BSSY B0, `(.L_x_2) ;  /* 0x0000021000007945 */ /* 0x000fd80003800000 */
[----:B------:R-:W-:Y:S05]  /*0180*/  @!P0 BRA `(.L_x_3) ;  /* 0x00000000007c8947 */ /* 0x000fea0003800000 */
[----:B------:R-:W0:Y:S01]  /*0190*/  S2UR UR8, SR_CgaCtaId ;  /* 0x00000000000879c3 */ /* 0x000e220000008800 */
[----:B------:R-:W-:Y:S01]  /*01a0*/  UMOV UR4, 0x400 ;  /* 0x0000040000047882 */ /* 0x000fe20000000000 */
[----:B------:R-:W-:Y:S01]  /*01b0*/  UMOV UR5, 0x1 ;  /* 0x0000000100057882 */ /* 0x000fe20000000000 */
[----:B------:R-:W-:Y:S02]  /*01c0*/  UMOV UR6, 0x4 ;  /* 0x0000000400067882 */ /* 0x000fe40000000000 */
[----:B------:R-:W-:-:S04]  /*01d0*/  UIADD3 UR6, -UR6, 0x100000, URZ ;  /* 0x0010000006067890 */ /* 0x000fc8000fffe13f */
[----:B------:R-:W-:Y:S02]  /*01e0*/  USHF.L.U32 UR7, UR6, 0xb, URZ ;  /* 0x0000000b06077899 */ /* 0x000fe4000800063f */
[----:B------:R-:W-:Y:S02]  /*01f0*/  USHF.L.U32 UR6, UR6, 0x1, URZ ;  /* 0x0000000106067899 */ /* 0x000fe4000800063f */
[----:B0-----:R-:W-:Y:S02]  /*0200*/  ULEA UR8, UR8, UR4, 0x18 ;  /* 0x0000000408087291 */ /* 0x001fe4000f8ec03f */
[----:B------:R-:W-:-:S04]  /*0210*/  UIADD3 UR4, -UR5, 0x100000, URZ ;  /* 0x0010000005047890 */ /* 0x000fc8000fffe13f */
[----:B------:R-:W-:Y:S02]  /*0220*/  USHF.L.U32 UR5, UR4, 0xb, URZ ;  /* 0x0000000b04057899 */ /* 0x000fe4000800063f */
[----:B------:R-:W-:Y:S01]  /*0230*/  USHF.L.U32 UR4, UR4, 0x1, URZ ;  /* 0x0000000104047899 */ /* 0x000fe2000800063f */
[----:B------:R-:W0:Y:S11]  /*0240*/  FENCE.VIEW.ASYNC.S ;  /* 0x00000000000073c6 */ /* 0x000e360000000000 */
[----:B0-----:R0:W1:Y:S01]  /*0250*/  SYNCS.EXCH.64 URZ, [UR8], UR4 ;  /* 0x00000004083f75b2 */ /* 0x0010620008000100 */
[----:B------:R0:W2:Y:S01]  /*0260*/  SYNCS.EXCH.64 URZ, [UR8+0x48], UR6 ;  /* 0x00004806083f75b2 */ /* 0x0000a20008000100 */
[----:B------:R0:W3:Y:S01]  /*0270*/  SYNCS.EXCH.64 URZ, [UR8+0x8], UR4 ;  /* 0x00000804083f75b2 */ /* 0x0000e20008000100 */
[----:B------:R0:W4:Y:S01]  /*0280*/  SYNCS.EXCH.64 URZ, [UR8+0x50], UR6 ;  /* 0x00005006083f75b2 */ /* 0x0001220008000100 */
[----:B------:R0:W0:Y:S01]  /*0290*/  SYNCS.EXCH.64 URZ, [UR8+0x10], UR4 ;  /* 0x00001004083f75b2 */ /* 0x0000220008000100 */
        /* <DEDUP_REMOVED lines=13> */
[----:B------:R-:W-:Y:S01]  /*0370*/  NOP ;  /* 0x0000000000007918 */ /* 0x000fe20000000000 */
.L_x_3:
[----:B0-----:R-:W-:Y:S05]  /*0380*/  BSYNC B0 ;  /* 0x0000000000007941 */ /* 0x001fea0003800000 */
.L_x_2:
[----:B------:R-:W-:Y:S01]  /*0390*/  SHF.R.S32.HI R7, RZ, 0x1f, R18 ;  /* 0x0000001fff077819 */ /* 0x000fe20000011412 */
[----:B------:R-:W0:Y:S01]  /*03a0*/  SHFL.IDX PT, R0, R0, RZ, 0x1f ;  /* 0x00001fff00007589 */ /* 0x000e2200000e0000 */
[----:B------:R-:W5:Y:S01]  /*03b0*/  S2UR UR8, SR_CTAID.X ;  /* 0x00000000000879c3 */ /* 0x000f620000002500 */
[----:B------:R-:W-:Y:S02]  /*03c0*/  ELECT P0, URZ, PT ;  /* 0x00000000003f782f */ /* 0x000fe40003800000 */
[----:B------:R-:W-:Y:S01]  /*03d0*/  LEA.HI R7, R7, R18, RZ, 0x7 ;  /* 0x0000001207077211 */ /* 0x000fe200078f38ff */
[----:B------:R-:W1:Y:S01]  /*03e0*/  S2R R4, SR_CTAID.Y ;  /* 0x0000000000047919 */ /* 0x000e620000002600 */
[----:B------:R-:W-:Y:S01]  /*03f0*/  SHF.R.S32.HI R8, RZ, 0x1f, R3 ;  /* 0x0000001fff087819 */ /* 0x000fe20000011403 */
[----:B------:R-:W-:Y:S01]  /*0400*/  ULDC UR4, c[0x0][0x150] ;  /* 0x0000540000047ab9 */ /* 0x000fe20000000800 */
[----:B------:R-:W-:Y:S01]  /*0410*/  LOP3.LUT R7, R7, 0xffffff80, RZ, 0xc0, !PT ;  /* 0xffffff8007077812 */ /* 0x000fe200078ec0ff */
[----:B------:R-:W-:Y:S01]  /*0420*/  NOP ;  /* 0x0000000000007918 */ /* 0x000fe20000000000 */
[----:B------:R-:W-:Y:S01]  /*0430*/  LEA.HI R8, R8, R3, RZ, 0x2 ;  /* 0x0000000308087211 */ /* 0x000fe200078f10ff */
[----:B------:R-:W2:Y:S01]  /*0440*/  LDC R10, c[0x0][0x144] ;  /* 0x00005100ff0a7b82 */ /* 0x000ea20000000800 */
[----:B------:R-:W-:Y:S01]  /*0450*/  NOP ;  /* 0x0000000000007918 */ /* 0x000fe20000000000 */
[----:B------:R-:W-:Y:S01]  /*0460*/  IMAD.IADD R6, R18, 0x1, -R7 ;  /* 0x0000000112067824 */ /* 0x000fe200078e0a07 */
[----:B------:R-:W-:Y:S01]  /*0470*/  LOP3.LUT R8, R8, 0x3ffffffc, RZ, 0xc0, !PT ;  /* 0x3ffffffc08087812 */ /* 0x000fe200078ec0ff */
[----:B------:R-:W-:Y:S01]  /*0480*/  IMAD.MOV.U32 R22, RZ, RZ, 0x1 ;  /* 0x00000001ff167424 */ /* 0x000fe200078e00ff */
[----:B------:R-:W-:-:S02]  /*0490*/  ISETP.NE.AND P3, PT, R5, RZ, PT ;  /* 0x000000ff0500720c */ /* 0x000fc40003f65270 */
[----:B------:R-:W-:Y:S01]  /*04a0*/  SHF.R.S32.HI R7, RZ, 0x1f, R6 ;  /* 0x0000001fff077819 */ /* 0x000fe20000011406 */
[----:B------:R-:W-:Y:S01]  /*04b0*/  IMAD.IADD R8, R3, 0x1, -R8 ;  /* 0x0000000103087824 */ /* 0x000fe200078e0a08 */
[----:B------:R-:W3:Y:S02]  /*04c0*/  LDC R13, c[0x0][0x140] ;  /* 0x00005000ff0d7b82 */ /* 0x000ee40000000800 */
[----:B------:R-:W-:Y:S02]  /*04d0*/  LEA.HI R7, R7, R6, RZ, 0x3 ;  /* 0x0000000607077211 */ /* 0x000fe400078f18ff */
[----:B0-----:R-:W-:Y:S02]  /*04e0*/  ISETP.NE.OR P0, PT, R0, RZ, !P0 ;  /* 0x000000ff0000720c */ /* 0x001fe40004705670 */
[--C-:B------:R-:W-:Y:S02]  /*04f0*/  SHF.R.S32.HI R0, RZ, 0x3, R7.reuse ;  /* 0x00000003ff007819 */ /* 0x100fe40000011407 */
[----:B------:R-:W-:-:S02]  /*0500*/  SHF.R.S32.HI R7, RZ, 0x1f, R7 ;  /* 0x0000001fff077819 */ /* 0x000fc40000011407 */
[----:B-----5:R-:W-:Y:S02]  /*0510*/  I2FP.F32.U32 R9, UR8 ;  /* 0x0000000800097c45 */ /* 0x020fe40008201000 */
[----:B------:R-:W-:-:S03]  /*0520*/  LEA.HI R7, R7, R0, RZ, 0x2 ;  /* 0x0000000007077211 */ /* 0x000fc600078f10ff */
[----:B------:R-:W-:Y:S01]  /*0530*/  FMUL R9, R9, UR4 ;  /* 0x0000000409097c20 */ /* 0x000fe20008400000 */
[----:B------:R-:W-:Y:S01]  /*0540*/  LOP3.LUT R7, R7, 0xfffffffc, RZ, 0xc0, !PT ;  /* 0xfffffffc07077812 */ /* 0x000fe200078ec0ff */
[----:B------:R-:W-:Y:S01]  /*0550*/  VOTEU.ALL UP0, P0 ;  /* 0x00000000003f7886 */ /* 0x000fe20000000000 */
[----:B-1----:R-:W-:Y:S01]  /*0560*/  I2FP.F32.U32 R3, R4 ;  /* 0x0000000400037245 */ /* 0x002fe20000201000 */
[----:B------:R-:W-:Y:S01]  /*0570*/  ULDC UR4, c[0x0][0x154] ;  /* 0x0000550000047ab9 */ /* 0x000fe20000000800 */
[----:B------:R-:W-:Y:S01]  /*0580*/  VOTEU.ALL UP1, P0 ;  /* 0x00000000003f7886 */ /* 0x000fe20000020000 */
[----:B------:R-:W0:Y:S01]  /*0590*/  F2I.U32.TRUNC.NTZ R9, R9 ;  /* 0x0000000900097305 */ /* 0x000e22000020f000 */
[----:B------:R-:W-:Y:S01]  /*05a0*/  IMAD.IADD R7, R0, 0x1, -R7 ;  /* 0x0000000100077824 */ /* 0x000fe200078e0a07 */
[----:B------:R-:W1:Y:S01]  /*05b0*/  @!UP0 S2UR UR7, SR_CgaCtaId ;  /* 0x00000000000789c3 */ /* 0x000e620000008800 */
[----:B------:R-:W-:Y:S01]  /*05c0*/  FMUL R12, R3, UR4 ;  /* 0x00000004030c7c20 */ /* 0x000fe20008400000 */
[----:B------:R-:W-:Y:S01]  /*05d0*/  UMOV UR4, 0x20 ;  /* 0x0000002000047882 */ /* 0x000fe20000000000 */
[----:B------:R-:W-:Y:S01]  /*05e0*/  IMAD R8, R8, 0x4, R7 ;  /* 0x0000000408087824 */ /* 0x000fe200078e0207 */
[----:B------:R-:W-:Y:S01]  /*05f0*/  @!UP0 UMOV UR6, 0x400 ;  /* 0x0000040000068882 */ /* 0x000fe20000000000 */
[----:B------:R-:W-:-:S04]  /*0600*/  @!UP0 UIADD3 UR4, -UR4, 0x100000, URZ ;  /* 0x0010000004048890 */ /* 0x000fc8000fffe13f */
[----:B------:R-:W-:Y:S02]  /*0610*/  @!UP0 USHF.L.U32 UR5, UR4, 0xb, URZ ;  /* 0x0000000b04058899 */ /* 0x000fe4000800063f */
[----:B------:R-:W-:Y:S01]  /*0620*/  @!UP0 USHF.L.U32 UR4, UR4, 0x1, URZ ;  /* 0x0000000104048899 */ /* 0x000fe2000800063f */
[----:B---3--:R-:W-:Y:S01]  /*0630*/  ISETP.EQ.U32.AND P2, PT, R13, 0x1, PT ;  /* 0x000000010d00780c */ /* 0x008fe20003f42070 */
[----:B------:R-:W3:Y:S01]  /*0640*/  F2I.U32.TRUNC.NTZ R12, R12 ;  /* 0x0000000c000c7305 */ /* 0x000ee2000020f000 */
[----:B------:R-:W-:Y:S01]  /*0650*/  LEA.HI R0, R8, R8, RZ, 0x1 ;  /* 0x0000000808007211 */ /* 0x000fe200078f08ff */
[----:B------:R-:W5:Y:S03]  /*0660*/  LDC R7, c[0x0][0x148] ;  /* 0x00005200ff077b82 */ /* 0x000f660000000800 */
[----:B------:R-:W-:Y:S01]  /*0670*/  LOP3.LUT R11, R0, 0xfffffffe, RZ, 0xc0, !PT ;  /* 0xfffffffe000b7812 */ /* 0x000fe200078ec0ff */
[----:B0-----:R-:W-:Y:S01]  /*0680*/  IMAD.MOV R15, RZ, RZ, -R9 ;  /* 0x000000ffff0f7224 */ /* 0x001fe200078e0a09 */
[----:B------:R-:W-:-:S03]  /*0690*/  SHF.R.S32.HI R9, RZ, 0x1f, R2 ;  /* 0x0000001fff097819 */ /* 0x000fc60000011402 */
[----:B--2---:R-:W-:Y:S01]  /*06a0*/  IMAD R3, R10, R15, UR8 ;  /* 0x000000080a037e24 */ /* 0x004fe2000f8e020f */
[----:B------:R-:W-:Y:S01]  /*06b0*/  LEA.HI R9, R9, R2, RZ, 0x2 ;  /* 0x0000000209097211 */ /* 0x000fe200078f10ff */
[C---:B------:R-:W-:Y:S02]  /*06c0*/  IMAD.IADD R0, R8.reuse, 0x1, -R11 ;  /* 0x0000000108007824 */ /* 0x040fe400078e0a0b */
[----:B------:R-:W-:Y:S01]  /*06d0*/  IMAD.SHL.U32 R11, R8, 0x4, RZ ;  /* 0x00000004080b7824 */ /* 0x000fe200078e00ff */
[----:B------:R-:W-:Y:S01]  /*06e0*/  LOP3.LUT R9, R9, 0xfffffffc, RZ, 0xc0, !PT ;  /* 0xfffffffc09097812 */ /* 0x000fe200078ec0ff */
[----:B---3--:R-:W-:Y:S01]  /*06f0*/  IMAD.MOV R24, RZ, RZ, -R12 ;  /* 0x000000ffff187224 */ /* 0x008fe200078e0a0c */
[----:B------:R-:W-:Y:S01]  /*0700*/  ISETP.NE.AND P4, PT, R0, R3, PT ;  /* 0x000000030000720c */ /* 0x000fe20003f85270 */
[----:B-1----:R-:W-:Y:S01]  /*0710*/  @!UP0 ULEA UR6, UR7, UR6, 0x18 ;  /* 0x0000000607068291 */ /* 0x002fe2000f8ec03f */
[----:B------:R-:W-:Y:S01]  /*0720*/  LOP3.LUT R152, R8, 0xc, R11, 0x78, !PT ;  /* 0x0000000c08987812 */ /* 0x000fe200078e780b */
[----:B------:R-:W-:Y:S01]  /*0730*/  IMAD.IADD R0, R2, 0x1, -R9 ;  /* 0x0000000102007824 */ /* 0x000fe200078e0a09 */
[----:B------:R-:W-:Y:S01]  /*0740*/  VOTEU.ALL UP0, P0 ;  /* 0x00000000003f7886 */ /* 0x000fe20000000000 */
[----:B------:R-:W-:-:S02]  /*0750*/  LOP3.LUT P0, RZ, R6, 0x7, RZ, 0xc0, !PT ;  /* 0x0000000706ff7812 */ /* 0x000fc4000780c0ff */
[----:B------:R-:W-:Y:S02]  /*0760*/  IADD3 R6, R5, -0x1, RZ ;  /* 0xffffffff05067810 */ /* 0x000fe40007ffe0ff */
[----:B------:R-:W-:Y:S01]  /*0770*/  ISETP.NE.AND P1, PT, R0, 0x3, PT ;  /* 0x000000030000780c */ /* 0x000fe20003f25270 */
[----:B-----5:R-:W-:Y:S01]  /*0780*/  IMAD R9, R7, R24, R4 ;  /* 0x0000001807097224 */ /* 0x020fe200078e0204 */
[C---:B------:R-:W-:Y:S02]  /*0790*/  ISETP.LT.U32.AND P0, PT, R152.reuse, 0x2, !P0 ;  /* 0x000000029800780c */ /* 0x040fe40004701070 */
[----:B------:R-:W-:Y:S01]  /*07a0*/  @P4 LEA.HI R2, R152, R152, RZ, 0x1 ;  /* 0x0000009898024211 */ /* 0x000fe200078f08ff */
[----:B------:R-:W0:Y:S02]  /*07b0*/  FENCE.VIEW.ASYNC.S ;  /* 0x00000000000073c6 */ /* 0x000e240000000000 */
[----:B0-----:R0:W1:Y:S01]  /*07c0*/  @!UP0 SYNCS.EXCH.64 URZ, [UR6+0xa0], UR4 ;  /* 0x0000a004063f85b2 */ /* 0x0010620008000100 */
[----:B------:R-:W-:-:S02]  /*07d0*/  ISETP.EQ.OR P1, PT, R0, RZ, !P1 ;  /* 0x000000ff0000720c */ /* 0x000fc40004f22670 */
[----:B------:R-:W-:Y:S02]  /*07e0*/  @P4 SHF.R.S32.HI R2, RZ, 0x1, R2 ;  /* 0x00000001ff024819 */ /* 0x000fe40000011402 */
[----:B------:R-:W-:Y:S02]  /*07f0*/  ISETP.EQ.AND P1, PT, R5, RZ, P1 ;  /* 0x000000ff0500720c */ /* 0x000fe40000f22270 */
[----:B------:R-:W-:Y:S02]  /*0800*/  @P4 ISETP.NE.AND P5, PT, R2, R9, PT ;  /* 0x000000090200420c */ /* 0x000fe40003fa5270 */
[----:B------:R-:W-:Y:S02]  /*0810*/  ISETP.GE.U32.AND P6, PT, R6, 0x2, PT ;  /* 0x000000020600780c */ /* 0x000fe40003fc6070 */
[----:B------:R-:W-:Y:S02]  /*0820*/  SEL R9, RZ, 0x1, !P0 ;  /* 0x00000001ff097807 */ /* 0x000fe40004000000 */
[----:B------:R-:W-:-:S02]  /*0830*/  @P4 SEL R22, RZ, 0x1, P5 ;  /* 0x00000001ff164807 */ /* 0x000fc40002800000 */
[----:B------:R-:W-:Y:S01]  /*0840*/  SEL R19, RZ, 0x1, !P1 ;  /* 0x00000001ff137807 */ /* 0x000fe20004800000 */
[----:B------:R0:W2:Y:S01]  /*0850*/  @!UP1 SYNCS.EXCH.64 URZ, [UR6+0xa8], UR4 ;  /* 0x0000a804063f95b2 */ /* 0x0000a20008000100 */
[----:B------:R-:W-:Y:S01]  /*0860*/  LOP3.LUT R22, R22, R9, RZ, 0xc0, !PT ;  /* 0x0000000916167212 */ /* 0x000fe200078ec0ff */
[----:B------:R-:W-:Y:S01]  /*0870*/  NOP ;  /* 0x0000000000007918 */ /* 0x000fe20000000000 */
[----:B------:R-:W-:Y:S01]  /*0880*/  SEL R19, R19, 0x2, P6 ;  /* 0x0000000213137807 */ /* 0x000fe20003000000 */
[----:B------:R-:W-:Y:S06]  /*0890*/  @!P2 BRA `(.L_x_4) ;  /* 0x000000000008a947 */ /* 0x000fec0003800000 */
[----:B-12-4-:R-:W-:Y:S01]  /*08a0*/  UCGABAR_ARV ;  /* 0x00000000000079c7 */ /* 0x016fe20008000000 */
[----:B------:R-:W-:Y:S05]  /*08b0*/  BRA `(.L_x_5) ;  /* 0x0000000000047947 */ /* 0x000fea0003800000 */
.L_x_4:
[----:B-12-4-:R-:W-:Y:S01]  /*08c0*/  NOP ;  /* 0x0000000000007918 */ /* 0x016fe20000000000 */
.L_x_5:
[----:B------:R-:W1:Y:S01]  /*08d0*/  LDC R2, c[0x0][0x65c] ;  /* 0x00019700ff027b82 */ /* 0x000e620000000800 */
[----:B------:R-:W-:Y:S02]  /*08e0*/  IMAD.U32 R8, RZ, RZ, UR8 ;  /* 0x00000008ff087e24 */ /* 0x000fe4000f8e00ff */
[----:B------:R-:W-:Y:S01]  /*08f0*/  IMAD.MOV.U32 R9, RZ, RZ, RZ ;  /* 0x000000ffff097224 */ /* 0x000fe200078e00ff */
[----:B-1----:R-:W-:-:S04]  /*0900*/  ISETP.NE.AND P1, PT, R2, 0x1, PT ;  /* 0x000000010200780c */ /* 0x002fc80003f25270 */
[----:B------:R-:W-:-:S09]  /*0910*/  P2R R5, PR, RZ, 0x2 ;  /* 0x00000002ff057803 */ /* 0x000fd20000000000 */
[----:B------:R-:W1:Y:S01]  /*0920*/  @P1 LDC R17, c[0x0][0x10] ;  /* 0x00000400ff111b82 */ /* 0x000e620000000800 */
[----:B------:R-:W-:Y:S02]  /*0930*/  @P1 IMAD.MOV.U32 R5, RZ, RZ, RZ ;  /* 0x000000ffff051224 */ /* 0x000fe400078e00ff */
[----:B------:R-:W-:-:S05]  /*0940*/  @P1 IMAD.MOV.U32 R13, RZ, RZ, RZ ;  /* 0x000000ffff0d1224 */ /* 0x000fca00078e00ff */
[----:B------:R-:W2:Y:S01]  /*0950*/  @!P1 LDC R11, c[0x0][0xc] ;  /* 0x00000300ff0b9b82 */ /* 0x000ea20000000800 */
[----:B-1----:R-:W-:-:S04]  /*0960*/  @P1 IMAD.WIDE.U32 R16, R17, UR8, R4 ;  /* 0x0000000811101c25 */ /* 0x002fc8000f8e0004 */
[----:B------:R-:W-:Y:S02]  /*0970*/  @P1 IMAD.IADD R17, R17, 0x1, R13 ;  /* 0x0000000111111824 */ /* 0x000fe400078e020d */
[----:B--2---:R-:W-:-:S04]  /*0980*/  @!P1 IMAD.WIDE.U32 R8, R4, R11, R8 ;  /* 0x0000000b04089225 */ /* 0x004fc800078e0008 */
[----:B------:R-:W-:Y:S02]  /*0990*/  @!P1 IMAD.MOV.U32 R16, RZ, RZ, R8 ;  /* 0x000000ffff109224 */ /* 0x000fe400078e0008 */
[----:B------:R-:W-:Y:S01]  /*09a0*/  @!P1 IMAD.MOV.U32 R17, RZ, RZ, R9 ;  /* 0x000000ffff119224 */ /* 0x000fe200078e0009 */
[----:B------:R-:W-:Y:S06]  /*09b0*/  @!P2 BRA `(.L_x_6) ;  /* 0x00000000000ca947 */ /* 0x000fec0003800000 */
[----:B------:R-:W-:Y:S01]  /*09c0*/  UCGABAR_WAIT ;  /* 0x0000000000007dc7 */ /* 0x000fe20008000000 */
[----:B------:R-:W-:Y:S01]  /*09d0*/  CCTL.IVALL ;  /* 0x00000000ff00798f */ /* 0x000fe20002000000 */
[----:B------:R-:W-:Y:S05]  /*09e0*/  BRA `(.L_x_7) ;  /* 0x0000000000047947 */ /* 0x000fea0003800000 */
.L_x_6:
[----:B------:R-:W-:Y:S06]  /*09f0*/  BAR.SYNC.DEFER_BLOCKING 0x0 ;  /* 0x0000000000007b1d */ /* 0x000fec0000010000 */
.L_x_7:
[----:B------:R-:W-:Y:S05]  /*0a00*/  @!P3 BRA `(.L_x_8) ;  /* 0x000000a000c4b947 */ /* 0x000fea0003800000 */
[----:B------:R-:W-:-:S13]  /*0a10*/  ISETP.GT.U32.AND P0, PT, R6, 0x1, PT ;  /* 0x000000010600780c */ /* 0x000fda0003f04070 */
[----:B0-----:R-:W-:Y:S05]  /*0a20*/  @P0 EXIT ;  /* 0x000000000000094d */ /* 0x001fea0003800000 */
[----:B------:R-:W-:Y:S01]  /*0a30*/  ULDC.64 UR4, c[0x0][0x650] ;  /* 0x0001940000047ab9 */ /* 0x000fe20000000a00 */
[----:B------:R-:W-:Y:S01]  /*0a40*/  PRMT R0, RZ, 0x7610, R0 ;  /* 0x00007610ff007816 */ /* 0x000fe20000000000 */
[----:B------:R-:W-:Y:S01]  /*0a50*/  IMAD.MOV.U32 R153, RZ, RZ, -0x1 ;  /* 0xffffffffff997424 */ /* 0x000fe200078e00ff */
[----:B------:R-:W-:Y:S01]  /*0a60*/  ISETP.GE.U32.AND P0, PT, R16, UR4, PT ;  /* 0x0000000410007c0c */ /* 0x000fe2000bf06070 */
[----:B------:R-:W-:Y:S01]  /*0a70*/  IMAD.MOV.U32 R154, RZ, RZ, -0x1 ;  /* 0xffffffffff9a7424 */ /* 0x000fe200078e00ff */
[----:B------:R-:W-:Y:S02]  /*0a80*/  MOV R23, 0xffffffff ;  /* 0xffffffff00177802 */ /* 0x000fe40000000f00 */
[----:B------:R-:W-:-:S13]  /*0a90*/  ISETP.GE.U32.AND.EX P0, PT, R17, UR5, PT, P0 ;  /* 0x0000000511007c0c */ /* 0x000fda000bf06100 */
[----:B------:R-:W-:Y:S05]  /*0aa0*/  @P0 BRA `(.L_x_9) ;  /* 0x00000004002c0947 */ /* 0x000fea0003800000 */
[----:B------:R-:W0:Y:S01]  /*0ab0*/  LDC.64 R20, c[0x0][0x628] ;  /* 0x00018a00ff147b82 */ /* 0x000e220000000a00 */
[----:B------:R-:W-:Y:S02]  /*0ac0*/  IMAD.MOV.U32 R8, RZ, RZ, R16 ;  /* 0x000000ffff087224 */ /* 0x000fe400078e0010 */
[----:B------:R-:W-:-:S05]  /*0ad0*/  IMAD.MOV.U32 R9, RZ, RZ, R17 ;  /* 0x000000ffff097224 */ /* 0x000fca00078e0011 */
[----:B------:R-:W1:Y:S08]  /*0ae0*/  LDC R0, c[0x0][0x630] ;  /* 0x00018c00ff007b82 */ /* 0x000e700000000800 */
[----:B------:R-:W2:Y:S01]  /*0af0*/  LDC.64 R26, c[0x0][0x620] ;  /* 0x00018800ff1a7b82 */ /* 0x000ea20000000a00 */
[----:B0-----:R-:W-:-:S04]  /*0b00*/  ISETP.NE.U32.AND P0, PT, R20, RZ, PT ;  /* 0x000000ff1400720c */ /* 0x001fc80003f05070 */
[----:B------:R-:W-:-:S13]  /*0b10*/  ISETP.NE.AND.EX P0, PT, R21, RZ, PT, P0 ;  /* 0x000000ff1500720c */ /* 0x000fda0003f05300 */
[----:B-12---:R-:W-:Y:S05]  /*0b20*/  @!P0 BRA `(.L_x_10) ;  /* 0x0000000000288947 */ /* 0x006fea0003800000 */
[----:B------:R-:W0:Y:S02]  /*0b30*/  LDC R13, c[0x0][0x634] ;  /* 0x00018d00ff0d7b82 */ /* 0x000e240000000800 */
[----:B0-----:R-:W-:-:S05]  /*0b40*/  IADD3 R13, P0, R16, R13, RZ ;  /* 0x0000000d100d7210 */ /* 0x001fca0007f1e0ff */
[----:B------:R-:W-:-:S04]  /*0b50*/  IMAD.X R15, RZ, RZ, R17, P0 ;  /* 0x000000ffff0f7224 */ /* 0x000fc800000e0611 */
[----:B------:R-:W-:-:S04]  /*0b60*/  IMAD.WIDE.U32 R8, R15, R20, RZ ;  /* 0x000000140f087225 */ /* 0x000fc800078e00ff */
[----:B------:R-:W-:-:S04]  /*0b70*/  IMAD.WIDE.U32 R10, P0, R13, R21, R8 ;  /* 0x000000150d0a7225 */ /* 0x000fc80007800008 */
[----:B------:R-:W-:-:S04]  /*0b80*/  IMAD.WIDE.U32 R8, R13, R20, RZ ;  /* 0x000000140d087225 */ /* 0x000fc800078e00ff */
[----:B------:R-:W-:Y:S01]  /*0b90*/  IMAD.X R13, RZ, RZ, RZ, P0 ;  /* 0x000000ffff0d7224 */ /* 0x000fe200000e06ff */
[----:B------:R-:W-:Y:S01]  /*0ba0*/  IADD3 RZ, P0, R9, R10, RZ ;  /* 0x0000000a09ff7210 */ /* 0x000fe20007f1e0ff */
[----:B------:R-:W-:-:S04]  /*0bb0*/  IMAD.MOV.U32 R12, RZ, RZ, R11 ;  /* 0x000000ffff0c7224 */ /* 0x000fc800078e000b */
[----:B------:R-:W-:-:S08]  /*0bc0*/  IMAD.WIDE.U32.X R8, R15, R21, R12, P0 ;  /* 0x000000150f087225 */ /* 0x000fd000000e040c */
.L_x_10:
[----:B------:R-:W0:Y:S01]  /*0bd0*/  LDC.64 R20, c[0x0][0x640] ;  /* 0x00019000ff147b82 */ /* 0x000e220000000a00 */
[--C-:B------:R-:W-:Y:S01]  /*0be0*/  SHF.R.U64 R28, R8, R0, R9.reuse ;  /* 0x00000000081c7219 */ /* 0x100fe20000001209 */
[----:B------:R-:W-:Y:S01]  /*0bf0*/  IMAD R30, R7, R24, R4 ;  /* 0x00000018071e7224 */ /* 0x000fe200078e0204 */
[----:B------:R-:W-:Y:S01]  /*0c00*/  SHF.R.U32.HI R0, RZ, R0, R9 ;  /* 0x00000000ff007219 */ /* 0x000fe20000011609 */
[----:B------:R-:W-:Y:S01]  /*0c10*/  IMAD.MOV.U32 R23, RZ, RZ, 0x1 ;  /* 0x00000001ff177424 */ /* 0x000fe200078e00ff */
[----:B------:R-:W-:-:S03]  /*0c20*/  IADD3 R5, P0, RZ, -R28, RZ ;  /* 0x8000001cff057210 */ /* 0x000fc60007f1e0ff */
[----:B------:R-:W1:Y:S02]  /*0c30*/  LDC R6, c[0x0][0x618] ;  /* 0x00018600ff067b82 */ /* 0x000e640000000800 */
[----:B------:R-:W-:-:S04]  /*0c40*/  IMAD.X R9, RZ, RZ, ~R0, P0 ;  /* 0x000000ffff097224 */ /* 0x000fc800000e0e00 */
[-C--:B------:R-:W-:Y:S02]  /*0c50*/  IMAD R0, R9, R26.reuse, RZ ;  /* 0x0000001a09007224 */ /* 0x080fe400078e02ff */
[----:B------:R-:W2:Y:S01]  /*0c60*/  LDC R11, c[0x0][0x608] ;  /* 0x00018200ff0b7b82 */ /* 0x000ea20000000800 */
[----:B------:R-:W-:-:S04]  /*0c70*/  IMAD.WIDE.U32 R8, R5, R26, R16 ;  /* 0x0000001a05087225 */ /* 0x000fc800078e0010 */
[----:B------:R-:W-:-:S03]  /*0c80*/  IMAD R5, R5, R27, R0 ;  /* 0x0000001b05057224 */ /* 0x000fc600078e0200 */
[----:B------:R-:W3:Y:S01]  /*0c90*/  LDC R12, c[0x0][0x658] ;  /* 0x00019600ff0c7b82 */ /* 0x000ee20000000800 */
[----:B0-----:R-:W-:Y:S01]  /*0ca0*/  ISETP.NE.U32.AND P0, PT, R20, RZ, PT ;  /* 0x000000ff1400720c */ /* 0x001fe20003f05070 */
[----:B------:R-:W-:Y:S02]  /*0cb0*/  IMAD.IADD R5, R9, 0x1, R5 ;  /* 0x0000000109057824 */ /* 0x000fe400078e0205 */
[----:B------:R-:W-:Y:S01]  /*0cc0*/  IMAD.MOV.U32 R9, RZ, RZ, -0x1 ;  /* 0xffffffffff097424 */ /* 0x000fe200078e00ff */
[----:B------:R-:W-:-:S03]  /*0cd0*/  ISETP.NE.AND.EX P0, PT, R21, RZ, PT, P0 ;  /* 0x000000ff1500720c */ /* 0x000fc60003f05300 */
[----:B------:R-:W0:Y:S01]  /*0ce0*/  LDC R15, c[0x0][0x600] ;  /* 0x00018000ff0f7b82 */ /* 0x000e220000000800 */
[-CC-:B-1----:R-:W-:Y:S02]  /*0cf0*/  SHF.R.U64 R13, R8, R6.reuse, R5.reuse ;  /* 0x00000006080d7219 */ /* 0x182fe40000001205 */
[----:B------:R-:W-:-:S05]  /*0d00*/  SHF.R.U32.HI R0, RZ, R6, R5 ;  /* 0x00000006ff007219 */ /* 0x000fca0000011605 */
[----:B------:R-:W1:Y:S01]  /*0d10*/  LDC R14, c[0x0][0x648] ;  /* 0x00019200ff0e7b82 */ /* 0x000e620000000800 */
[-CC-:B--2---:R-:W-:Y:S02]  /*0d20*/  SHF.R.U64 R27, R13, R11.reuse, R0.reuse ;  /* 0x0000000b0d1b7219 */ /* 0x184fe40000001200 */
[----:B------:R-:W-:-:S05]  /*0d30*/  SHF.R.U32.HI R5, RZ, R11, R0 ;  /* 0x0000000bff057219 */ /* 0x000fca0000011600 */
[----:B------:R-:W2:Y:S01]  /*0d40*/  LDC R26, c[0x0][0x638] ;  /* 0x00018e00ff1a7b82 */ /* 0x000ea20000000800 */
[-C--:B---3--:R-:W-:Y:S02]  /*0d50*/  SHF.L.U32 R0, R9, R12.reuse, RZ ;  /* 0x0000000c09007219 */ /* 0x088fe400000006ff */
[-CC-:B------:R-:W-:Y:S02]  /*0d60*/  SHF.R.U64 R24, R27, R12.reuse, R5.reuse ;  /* 0x0000000c1b187219 */ /* 0x180fe40000001205 */
[----:B------:R-:W-:Y:S02]  /*0d70*/  SHF.R.U32.HI R5, RZ, R12, R5 ;  /* 0x0000000cff057219 */ /* 0x000fe40000011605 */
[----:B------:R-:W-:Y:S01]  /*0d80*/  LOP3.LUT R10, RZ, R0, RZ, 0x33, !PT ;  /* 0x00000000ff0a7212 */ /* 0x000fe200078e33ff */
[----:B------:R-:W3:Y:S01]  /*0d90*/  LDC R25, c[0x0][0x610] ;  /* 0x00018400ff197b82 */ /* 0x000ee20000000800 */
[----:B------:R-:W-:Y:S01]  /*0da0*/  MOV R4, R24 ;  /* 0x0000001800047202 */ /* 0x000fe20000000f00 */
[----:B------:R-:W-:Y:S06]  /*0db0*/  @!P0 BRA `(.L_x_11) ;  /* 0x0000000000288947 */ /* 0x000fec0003800000 */
[----:B------:R-:W4:Y:S02]  /*0dc0*/  LDC R9, c[0x0][0x64c] ;  /* 0x00019300ff097b82 */ /* 0x000f240000000800 */
[----:B----4-:R-:W-:-:S05]  /*0dd0*/  IADD3 R9, P0, R24, R9, RZ ;  /* 0x0000000918097210 */ /* 0x010fca0007f1e0ff */
        /* <DEDUP_REMOVED lines=8> */
.L_x_11:
[----:B-1----:R-:W-:Y:S01]  /*0e60*/  SHF.R.U64 R4, R4, R14, R5 ;  /* 0x0000000e04047219 */ /* 0x002fe20000001205 */
[----:B0-----:R-:W-:Y:S01]  /*0e70*/  VIADD R6, R15, 0xffffffff ;  /* 0xffffffff0f067836 */ /* 0x001fe20000000000 */
[----:B------:R-:W-:Y:S01]  /*0e80*/  SHF.L.U32 R0, R23, R12, RZ ;  /* 0x0000000c17007219 */ /* 0x000fe200000006ff */
[----:B------:R-:W-:Y:S01]  /*0e90*/  IMAD.MOV.U32 R23, RZ, RZ, R28 ;  /* 0x000000ffff177224 */ /* 0x000fe200078e001c */
[----:B------:R-:W-:Y:S01]  /*0ea0*/  LOP3.LUT R5, R27, R10, RZ, 0xc0, !PT ;  /* 0x0000000a1b057212 */ /* 0x000fe200078ec0ff */
[----:B------:R-:W-:Y:S01]  /*0eb0*/  IMAD.MOV R7, RZ, RZ, -R4 ;  /* 0x000000ffff077224 */ /* 0x000fe200078e0a04 */
[----:B------:R-:W-:Y:S02]  /*0ec0*/  SEL R3, R3, R30, !P1 ;  /* 0x0000001e03037207 */ /* 0x000fe40004800000 */
[----:B------:R-:W-:Y:S01]  /*0ed0*/  LOP3.LUT R6, R13, R6, RZ, 0xc0, !PT ;  /* 0x000000060d067212 */ /* 0x000fe200078ec0ff */
[----:B------:R-:W-:Y:S02]  /*0ee0*/  IMAD R4, R0, R4, R5 ;  /* 0x0000000400047224 */ /* 0x000fe400078e0205 */
[----:B--2---:R-:W-:-:S02]  /*0ef0*/  IMAD R0, R7, R26, R24 ;  /* 0x0000001a07007224 */ /* 0x004fc400078e0218 */
[----:B---3--:R-:W-:Y:S02]  /*0f00*/  IMAD R3, R4, R25, R3 ;  /* 0x0000001904037224 */ /* 0x008fe400078e0203 */
[----:B------:R-:W-:Y:S02]  /*0f10*/  IMAD.MOV.U32 R5, RZ, RZ, 0x1 ;  /* 0x00000001ff057424 */ /* 0x000fe400078e00ff */
[----:B------:R-:W-:-:S03]  /*0f20*/  IMAD R4, R0, R15, R6 ;  /* 0x0000000f00047224 */ /* 0x000fc600078e0206 */
[----:B------:R-:W-:Y:S02]  /*0f30*/  PRMT R0, R5, 0x7610, R0 ;  /* 0x0000761005007816 */ /* 0x000fe40000000000 */
[----:B------:R-:W-:Y:S02]  /*0f40*/  SEL R154, R4, R3, !P1 ;  /* 0x00000003049a7207 */ /* 0x000fe40004800000 */
[----:B------:R-:W-:-:S07]  /*0f50*/  SEL R153, R3, R4, !P1 ;  /* 0x0000000403997207 */ /* 0x000fce0004800000 */
.L_x_9:
[----:B------:R-:W-:-:S08]  /*0f60*/  NOP ;  /* 0x0000000000007918 */ /* 0x000fd00000000000 */
[----:B------:R-:W0:Y:S02]  /*0f70*/  USETMAXREG.TRY_ALLOC.CTAPOOL UP0, 0xe8 ;  /* 0x000000e8000079c8 */ /* 0x000e240008000600 */
[----:B0-----:R-:W-:-:S13]  /*0f80*/  PLOP3.LUT P0, PT, PT, PT, UP0, 0x80, 0x0 ;  /* 0x000000000000781c */ /* 0x001fda0003f0f008 */
[----:B------:R-:W-:Y:S05]  /*0f90*/  @!P0 BRA `(.L_x_9) ;  /* 0xfffffffc00f08947 */ /* 0x000fea000383ffff */
[----:B------:R-:W-:Y:S01]  /*0fa0*/  ULDC.64 UR4, c[0x0][0x598] ;  /* 0x0001660000047ab9 */ /* 0x000fe20000000a00 */
[----:B------:R-:W-:Y:S01]  /*0fb0*/  ULDC.64 UR36, c[0x0][0x208] ;  /* 0x0000820000247ab9 */ /* 0x000fe20000000a00 */
[----:B------:R-:W-:-:S04]  /*0fc0*/  ISETP.NE.U32.AND P0, PT, RZ, UR4, PT ;  /* 0x00000004ff007c0c */ /* 0x000fc8000bf05070 */
[----:B------:R-:W-:-:S13]  /*0fd0*/  ISETP.NE.AND.EX P0, PT, RZ, UR5, PT, P0 ;  /* 0x00000005ff007c0c */ /* 0x000fda000bf05300 */
[----:B------:R-:W-:Y:S05]  /*0fe0*/  @!P0 BRA `(.L_x_12) ;  /* 0x00000000001c8947 */ /* 0x000fea0003800000 */
[----:B------:R-:W0:Y:S02]  /*0ff0*/  LDC.64 R4, c[0x0][0x598] ;  /* 0x00016600ff047b82 */ /* 0x000e240000000a00 */
[----:B0-----:R-:W2:Y:S02]  /*1000*/  LDG.E.64 R4, desc[UR36][R4.64] ;  /* 0x0000002404047981 */ /* 0x001ea4000c1e1b00 */
[----:B--2---:R-:W-:-:S04]  /*1010*/  ISETP.NE.U32.AND P0, PT, R4, RZ, PT ;  /* 0x000000ff0400720c */ /* 0x004fc80003f05070 */
[----:B------:R-:W-:-:S13]  /*1020*/  ISETP.NE.AND.EX P0, PT, R5, RZ, PT, P0 ;  /* 0x000000ff0500720c */ /* 0x000fda0003f05300 */
[----:B------:R-:W-:Y:S05]  /*1030*/  @!P0 BRA `(.L_x_12) ;  /* 0x0000000000088947 */ /* 0x000fea0003800000 */
[----:B------:R0:W5:Y:S01]  /*1040*/  LD.E R155, desc[UR36][R4.64] ;  /* 0x00000024049b7980 */ /* 0x000162000c101900 */
[----:B------:R-:W-:Y:S05]  /*1050*/  BRA `(.L_x_13) ;  /* 0x0000000000247947 */ /* 0x000fea0003800000 */
.L_x_12:
[----:B------:R-:W-:Y:S02]  /*1060*/  ULDC.64 UR4, c[0x0][0x588] ;  /* 0x0001620000047ab9 */ /* 0x000fe40000000a00 */
[----:B------:R-:W-:-:S04]  /*1070*/  ISETP.NE.U32.AND P0, PT, RZ, UR4, PT ;  /* 0x00000004ff007c0c */ /* 0x000fc8000bf05070 */
[----:B------:R-:W-:-:S13]  /*1080*/  ISETP.NE.AND.EX P0, PT, RZ, UR5, PT, P0 ;  /* 0x00000005ff007c0c */ /* 0x000fda000bf05300 */
[----:B------:R-:W-:Y:S05]  /*1090*/  @!P0 BRA `(.L_x_14) ;  /* 0x00000000000c8947 */ /* 0x000fea0003800000 */
[----:B------:R-:W0:Y:S02]  /*10a0*/  LDC.64 R4, c[0x0][0x588] ;  /* 0x00016200ff047b82 */ /* 0x000e240000000a00 */
[----:B0-----:R1:W5:Y:S01]  /*10b0*/  LDG.E R155, desc[UR36][R4.64] ;  /* 0x00000024049b7981 */ /* 0x001362000c1e1900 */
[----:B------:R-:W-:Y:S05]  /*10c0*/  BRA `(.L_x_13) ;  /* 0x0000000000087947 */ /* 0x000fea0003800000 */
.L_x_14:
[----:B------:R-:W-:Y:S02]  /*10d0*/  ULDC UR4, c[0x0][0x580] ;  /* 0x0001600000047ab9 */ /* 0x000fe40000000800 */
[----:B------:R-:W-:-:S07]  /*10e0*/  IMAD.U32 R155, RZ, RZ, UR4 ;  /* 0x00000004ff9b7e24 */ /* 0x000fce000f8e00ff */
.L_x_13:
[----:B------:R-:W-:Y:S02]  /*10f0*/  ULDC.64 UR4, c[0x0][0x5a0] ;  /* 0x0001680000047ab9 */ /* 0x000fe40000000a00 */
[----:B------:R-:W-:-:S04]  /*1100*/  ISETP.NE.U32.AND P0, PT, RZ, UR4, PT ;  /* 0x00000004ff007c0c */ /* 0x000fc8000bf05070 */
[----:B------:R-:W-:-:S13]  /*1110*/  ISETP.NE.AND.EX P0, PT, RZ, UR5, PT, P0 ;  /* 0x00000005ff007c0c */ /* 0x000fda000bf05300 */
[----:B------:R-:W-:Y:S05]  /*1120*/  @!P0 BRA `(.L_x_15) ;  /* 0x00000000001c8947 */ /* 0x000fea0003800000 */
[----:B01----:R-:W0:Y:S02]  /*1130*/  LDC.64 R4, c[0x0][0x5a0] ;  /* 0x00016800ff047b82 */ /* 0x003e240000000a00 */
[----:B0-----:R-:W2:Y:S02]  /*1140*/  LDG.E.64 R4, desc[UR36][R4.64] ;  /* 0x0000002404047981 */ /* 0x001ea4000c1e1b00 */
[----:B--2---:R-:W-:-:S04]  /*1150*/  ISETP.NE.U32.AND P0, PT, R4, RZ, PT ;  /* 0x000000ff0400720c */ /* 0x004fc80003f05070 */
[----:B------:R-:W-:-:S13]  /*1160*/  ISETP.NE.AND.EX P0, PT, R5, RZ, PT, P0 ;  /* 0x000000ff0500720c */ /* 0x000fda0003f05300 */
[----:B------:R-:W-:Y:S05]  /*1170*/  @!P0 BRA `(.L_x_15) ;  /* 0x0000000000088947 */ /* 0x000fea0003800000 */
[----:B------:R0:W5:Y:S01]  /*1180*/  LD.E R156, desc[UR36][R4.64] ;  /* 0x00000024049c7980 */ /* 0x000162000c101900 */
[----:B------:R-:W-:Y:S05]  /*1190*/  BRA `(.L_x_16) ;  /* 0x0000000000247947 */ /* 0x000fea0003800000 */
.L_x_15:
[----:B------:R-:W-:Y:S02]  /*11a0*/  ULDC.64 UR4, c[0x0][0x590] ;  /* 0x0001640000047ab9 */ /* 0x000fe40000000a00 */
[----:B------:R-:W-:-:S04]  /*11b0*/  ISETP.NE.U32.AND P0, PT, RZ, UR4, PT ;  /* 0x00000004ff007c0c */ /* 0x000fc8000bf05070 */
[----:B------:R-:W-:-:S13]  /*11c0*/  ISETP.NE.AND.EX P0, PT, RZ, UR5, PT, P0 ;  /* 0x00000005ff007c0c */ /* 0x000fda000bf05300 */
[----:B------:R-:W-:Y:S05]  /*11d0*/  @!P0 BRA `(.L_x_17) ;  /* 0x00000000000c8947 */ /* 0x000fea0003800000 */
[----:B------:R-:W2:Y:S02]  /*11e0*/  LDC.64 R156, c[0x0][0x590] ;  /* 0x00016400ff9c7b82 */ /* 0x000ea40000000a00 */
[----:B--2---:R2:W5:Y:S01]  /*11f0*/  LDG.E R156, desc[UR36][R156.64] ;  /* 0x000000249c9c7981 */ /* 0x004562000c1e1900 */
[----:B------:R-:W-:Y:S05]  /*1200*/  BRA `(.L_x_16) ;  /* 0x0000000000087947 */ /* 0x000fea0003800000 */
.L_x_17:
[----:B------:R-:W-:Y:S02]  /*1210*/  ULDC UR4, c[0x0][0x584] ;  /* 0x0001610000047ab9 */ /* 0x000fe40000000800 */
[----:B------:R-:W-:-:S07]  /*1220*/  IMAD.U32 R156, RZ, RZ, UR4 ;  /* 0x00000004ff9c7e24 */ /* 0x000fce000f8e00ff */
.L_x_16:
[----:B------:R-:W-:-:S13]  /*1230*/  LOP3.LUT P0, RZ, R0, 0xff, RZ, 0xc0, !PT ;  /* 0x000000ff00ff7812 */ /* 0x000fda000780c0ff */
[----:B------:R-:W-:Y:S05]  /*1240*/  @!P0 EXIT ;  /* 0x000000000000894d */ /* 0x000fea0003800000 */
[----:B------:R-:W-:Y:S01]  /*1250*/  ULDC UR4, c[0x0][0x28c] ;  /* 0x0000a30000047ab9 */ /* 0x000fe20000000800 */
[----:B------:R-:W-:Y:S01]  /*1260*/  LOP3.LUT R166, R19, 0x1, RZ, 0xfc, !PT ;  /* 0x0000000113a67812 */ /* 0x000fe200078efcff */
[----:B------:R-:W-:Y:S01]  /*1270*/  UIADD3 UR4, UR4, 0x1f, URZ ;  /* 0x0000001f04047890 */ /* 0x000fe2000fffe03f */
[----:B------:R-:W-:Y:S01]  /*1280*/  UMOV UR38, URZ ;  /* 0x0000003f00267c82 */ /* 0x000fe20008000000 */
[----:B------:R-:W-:Y:S02]  /*1290*/  UMOV UR39, URZ ;  /* 0x0000003f00277c82 */ /* 0x000fe40008000000 */
[----:B------:R-:W-:-:S04]  /*12a0*/  USHF.R.S32.HI UR5, URZ, 0x1f, UR4 ;  /* 0x0000001f3f057899 */ /* 0x000fc80008011404 */
[----:B------:R-:W-:-:S04]  /*12b0*/  ULEA.HI UR5, UR5, UR4, URZ, 0x5 ;  /* 0x0000000405057291 */ /* 0x000fc8000f8f283f */
[----:B------:R-:W-:-:S12]  /*12c0*/  USHF.R.S32.HI UR40, URZ, 0x5, UR5 ;  /* 0x000000053f287899 */ /* 0x000fd80008011405 */
.L_x_291:
[----:B------:R-:W-:Y:S01]  /*12d0*/  LOP3.LUT R0, R18, 0x80, RZ, 0xc0, !PT ;  /* 0x0000008012007812 */ /* 0x000fe200078ec0ff */
[----:B---3--:R-:W3:Y:S01]  /*12e0*/  S2UR UR7, SR_CgaCtaId ;  /* 0x00000000000779c3 */ /* 0x008ee20000008800 */
[----:B------:R-:W-:Y:S02]  /*12f0*/  UMOV UR6, 0x400 ;  /* 0x0000040000067882 */ /* 0x000fe40000000000 */
[----:B------:R-:W-:-:S06]  /*1300*/  SHF.R.U32.HI R0, RZ, 0x7, R0 ;  /* 0x00000007ff007819 */ /* 0x000fcc0000011600 */
[----:B----4-:R-:W4:Y:S01]  /*1310*/  SHFL.IDX PT, R0, R0, RZ, 0x1f ;  /* 0x00001fff00007589 */ /* 0x010f2200000e0000 */
[----:B---3--:R-:W-:Y:S01]  /*1320*/  ULEA UR6, UR7, UR6, 0x18 ;  /* 0x0000000607067291 */ /* 0x008fe2000f8ec03f */
[----:B----4-:R-:W-:-:S13]  /*1330*/  R2UR UR4, R0 ;  /* 0x00000000000472ca */ /* 0x010fda00000e0000 */
[----:B------:R-:W-:-:S04]  /*1340*/  ULEA.HI UR5, UR4, UR4, URZ, 0x1 ;  /* 0x0000000404057291 */ /* 0x000fc8000f8f083f */
[----:B------:R-:W-:-:S04]  /*1350*/  ULOP3.LUT UR5, UR5, 0xffffe, URZ, 0xc0, !UPT ;  /* 0x000ffffe05057892 */ /* 0x000fc8000f8ec03f */
[----:B------:R-:W-:-:S03]  /*1360*/  UIADD3 UR5, UR4, -UR5, URZ ;  /* 0x8000000504057290 */ /* 0x000fc6000fffe03f */
[----:B------:R-:W-:Y:S01]  /*1370*/  ULDC UR4, c[0x0][0x28c] ;  /* 0x0000a30000047ab9 */ /* 0x000fe20000000800 */
[----:B------:R-:W-:Y:S01]  /*1380*/  ULEA UR5, UR5, UR6, 0xc ;  /* 0x0000000605057291 */ /* 0x000fe2000f8e603f */
[----:B------:R-:W-:-:S03]  /*1390*/  ISETP.LT.AND P0, PT, RZ, UR4, PT ;  /* 0x00000004ff007c0c */ /* 0x000fc6000bf01270 */
[----:B------:R-:W-:-:S04]  /*13a0*/  UIADD3 UR5, UR5, 0x180, URZ ;  /* 0x0000018005057890 */ /* 0x000fc8000fffe03f */
[----:B------:R-:W-:-:S04]  /*13b0*/  USHF.R.U32.HI UR5, URZ, 0x4, UR5 ;  /* 0x000000043f057899 */ /* 0x000fc80008011605 */
[----:B------:R-:W-:Y:S02]  /*13c0*/  ULOP3.LUT UR41, UR5, 0x3fff, URZ, 0xc0, !UPT ;  /* 0x00003fff05297892 */ /* 0x000fe4000f8ec03f */
[----:B-12---:R-:W-:Y:S10]  /*13d0*/  @P0 BRA `(.L_x_18) ;  /* 0x0000000000400947 */ /* 0x006ff40003800000 */
[----:B------:R-:W-:Y:S01]  /*13e0*/  MOV R0, 0x0 ;  /* 0x0000000000007802 */ /* 0x000fe20000000f00 */
[----:B------:R-:W-:Y:S01]  /*13f0*/  ULDC.64 UR4, c[0x4][0x68] ;  /* 0x01001a0000047ab9 */ /* 0x000fe20000000a00 */
[----:B------:R-:W-:Y:S01]  /*1400*/  ULDC.64 UR6, c[0x4][0x8] ;  /* 0x0100020000067ab9 */ /* 0x000fe20000000a00 */
[----:B01----:R-:W-:Y:S01]  /*1410*/  MOV R4, UR4 ;  /* 0x0000000400047c02 */ /* 0x003fe20008000f00 */
[----:B------:R0:W1:Y:S01]  /*1420*/  LDC.64 R14, c[0x4][R0] ;  /* 0x01000000000e7b82 */ /* 0x0000620000000a00 */
[----:B------:R-:W-:Y:S01]  /*1430*/  IMAD.U32 R5, RZ, RZ, UR5 ;  /* 0x00000005ff057e24 */ /* 0x000fe2000f8e00ff */
[----:B------:R-:W-:Y:S01]  /*1440*/  ULDC.64 UR4, c[0x4][0x70] ;  /* 0x01001c0000047ab9 */ /* 0x000fe20000000a00 */
[----:B------:R-:W-:Y:S02]  /*1450*/  IMAD.U32 R10, RZ, RZ, UR6 ;  /* 0x00000006ff0a7e24 */ /* 0x000fe4000f8e00ff */
[----:B------:R-:W-:Y:S02]  /*1460*/  IMAD.U32 R6, RZ, RZ, UR4 ;  /* 0x00000004ff067e24 */ /* 0x000fe4000f8e00ff */
[----:B------:R-:W-:-:S02]  /*1470*/  IMAD.U32 R7, RZ, RZ, UR5 ;  /* 0x00000005ff077e24 */ /* 0x000fc4000f8e00ff */
[----:B------:R-:W-:Y:S02]  /*1480*/  IMAD.U32 R11, RZ, RZ, UR7 ;  /* 0x00000007ff0b7e24 */ /* 0x000fe4000f8e00ff */
[----:B------:R-:W-:Y:S02]  /*1490*/  IMAD.MOV.U32 R8, RZ, RZ, 0x1e1 ;  /* 0x000001e1ff087424 */ /* 0x000fe400078e00ff */
[----:B------:R-:W-:Y:S02]  /*14a0*/  IMAD.MOV.U32 R12, RZ, RZ, 0x1 ;  /* 0x00000001ff0c7424 */ /* 0x000fe400078e00ff */
[----:B0-----:R-:W-:-:S07]  /*14b0*/  IMAD.MOV.U32 R13, RZ, RZ, RZ ;  /* 0x000000ffff0d7224 */ /* 0x001fce00078e00ff */
[----:B------:R-:W-:-:S07]  /*14c0*/  LEPC R20, `(.L_x_18) ;  /* 0x000000001014794e */ /* 0x000fce0000000000 */
[----:B-12--5:R-:W-:Y:S05]  /*14d0*/  CALL.ABS.NOINC R14 ;  /* 0x000000000e007343 */ /* 0x026fea0003c00000 */
.L_x_18:
[----:B------:R-:W-:-:S13]  /*14e0*/  ISETP.NE.AND P0, PT, R166, 0x3, PT ;  /* 0x00000003a600780c */ /* 0x000fda0003f05270 */
[----:B------:R-:W-:Y:S05]  /*14f0*/  @!P0 BRA `(.L_x_19) ;  /* 0x0000000000048947 */ /* 0x000fea0003800000 */
[----:B------:R-:W-:Y:S01]  /*1500*/  BPT.TRAP 0x1 ;  /* 0x000000040000795c */ /* 0x000fe20000300000 */
.L_x_19:
[----:B------:R-:W3:Y:S01]  /*1510*/  S2UR UR5, SR_CgaCtaId ;  /* 0x00000000000579c3 */ /* 0x000ee20000008800 */
[----:B------:R-:W-:Y:S01]  /*1520*/  UMOV UR4, 0x400 ;  /* 0x0000040000047882 */ /* 0x000fe20000000000 */
[----:B------:R-:W-:Y:S01]  /*1530*/  IMAD.U32 R3, RZ, RZ, UR39 ;  /* 0x00000027ff037e24 */ /* 0x000fe2000f8e00ff */
[----:B------:R-:W-:-:S04]  /*1540*/  MOV R0, UR38 ;  /* 0x0000002600007c02 */ /* 0x000fc80008000f00 */
[----:B------:R-:W-:Y:S01]  /*1550*/  SHF.L.U32 R0, R0, 0x1f, RZ ;  /* 0x0000001f00007819 */ /* 0x000fe200000006ff */
[----:B---3--:R-:W-:-:S06]  /*1560*/  ULEA UR4, UR5, UR4, 0x18 ;  /* 0x0000000405047291 */ /* 0x008fcc000f8ec03f */
[----:B------:R-:W-:-:S04]  /*1570*/  IMAD.U32 R6, RZ, RZ, UR4 ;  /* 0x00000004ff067e24 */ /* 0x000fc8000f8e00ff */
[----:B------:R-:W-:-:S04]  /*1580*/  IMAD R3, R3, 0x8, R6 ;  /* 0x0000000803037824 */ /* 0x000fc800078e0206 */
[----:B------:R3:W4:Y:S01]  /*1590*/  SYNCS.PHASECHK.TRANS64.TRYWAIT P1, [R3+URZ], R0 ;  /* 0x00000000030075a7 */ /* 0x000722000802017f */
[----:B------:R-:W-:Y:S05]  /*15a0*/  @!P0 BRA `(.L_x_20) ;  /* 0x0000000000048947 */ /* 0x000fea0003800000 */
[----:B------:R-:W-:Y:S01]  /*15b0*/  BPT.TRAP 0x1 ;  /* 0x000000040000795c */ /* 0x000fe20000300000 */
.L_x_20:
[----:B----4-:R-:W-:Y:S05]  /*15c0*/  @P1 BRA `(.L_x_21) ;  /* 0x0000000000081947 */ /* 0x010fea0003800000 */
[----:B------:R-:W4:Y:S02]  /*15d0*/  SYNCS.PHASECHK.TRANS64.TRYWAIT P1, [R3+URZ], R0 ;  /* 0x00000000030075a7 */ /* 0x000f24000802017f */
[----:B----4-:R-:W-:Y:S05]  /*15e0*/  @!P1 BRA `(.L_x_22) ;  /* 0x000000ac00ec9947 */ /* 0x010fea0003800000 */
.L_x_21:
[----:B------:R-:W-:-:S04]  /*15f0*/  UISETP.LT.AND UP0, UPT, UR40, 0x1, UPT ;  /* 0x000000012800788c */ /* 0x000fc8000bf01270 */
[----:B------:R-:W-:-:S06]  /*1600*/  USEL UR4, UR40, 0x1, UP0 ;  /* 0x0000000128047887 */ /* 0x000fcc0008000000 */
[----:B---34-:R-:W-:Y:S01]  /*1610*/  IMAD.U32 R0, RZ, RZ, UR4 ;  /* 0x00000004ff007e24 */ /* 0x018fe2000f8e00ff */
[----:B------:R-:W-:Y:S05]  /*1620*/  WARPSYNC.ALL ;  /* 0x0000000000007948 */ /* 0x000fea0003800000 */
[----:B------:R-:W-:-:S04]  /*1630*/  IADD3 R0, -R0, UR40, RZ ;  /* 0x0000002800007c10 */ /* 0x000fc8000fffe1ff */
[----:B------:R-:W-:Y:S02]  /*1640*/  ISETP.GE.AND P1, PT, R0, 0x1, PT ;  /* 0x000000010000780c */ /* 0x000fe40003f26270 */
[----:B------:R-:W-:Y:S01]  /*1650*/  R2UR UR4, R6 ;  /* 0x00000000060472ca */ /* 0x000fe200000e0000 */
[----:B------:R-:W-:Y:S01]  /*1660*/  WARPGROUP.ARRIVE ;  /* 0x00000000000079c5 */ /* 0x000fe20000000000 */
[----:B------:R-:W-:Y:S01]  /*1670*/  UMOV UR9, 0x80000020 ;  /* 0x8000002000097882 */ /* 0x000fe20000000000 */
[----:B------:R-:W-:-:S10]  /*1680*/  UMOV UR11, 0x80000020 ;  /* 0x80000020000b7882 */ /* 0x000fd40000000000 */
[----:B------:R-:W-:-:S04]  /*1690*/  UIADD3 UR4, UR4, 0x24180, URZ ;  /* 0x0002418004047890 */ /* 0x000fc8000fffe03f */
[----:B------:R-:W-:-:S04]  /*16a0*/  USHF.R.U32.HI UR4, URZ, 0x4, UR4 ;  /* 0x000000043f047899 */ /* 0x000fc80008011604 */
[----:B------:R-:W-:Y:S02]  /*16b0*/  ULOP3.LUT UR5, UR4, 0x3fff, URZ, 0xc0, !UPT ;  /* 0x00003fff04057892 */ /* 0x000fe4000f8ec03f */
[----:B------:R-:W-:Y:S02]  /*16c0*/  ULOP3.LUT UR4, UR41, 0x10000, URZ, 0xfc, !UPT ;  /* 0x0001000029047892 */ /* 0x000fe4000f8efc3f */
[----:B------:R-:W-:Y:S02]  /*16d0*/  ULOP3.LUT UR5, UR5, 0x10000, URZ, 0xfc, !UPT ;  /* 0x0001000005057892 */ /* 0x000fe4000f8efc3f */
[----:B------:R-:W-:Y:S02]  /*16e0*/  ULEA UR6, UR39, UR4, 0xa ;  /* 0x0000000427067291 */ /* 0x000fe4000f8e503f */
[----:B------:R-:W-:-:S05]  /*16f0*/  ULEA UR7, UR39, UR5, 0x9 ;  /* 0x0000000527077291 */ /* 0x000fca000f8e483f */
[----:B------:R-:W-:Y:S02]  /*1700*/  UMOV UR8, UR6 ;  /* 0x0000000600087c82 */ /* 0x000fe40008000000 */
[----:B------:R-:W-:Y:S02]  /*1710*/  UMOV UR10, UR7 ;  /* 0x00000007000a7c82 */ /* 0x000fe40008000000 */
[----:B------:R-:W-:Y:S01]  /*1720*/  HGMMA.64x128x16.F32 R88, gdesc[UR8], RZ, !UPT, gsb0 ;  /* 0x01e00000085879f0 */ /* 0x000fe2000c0008ff */
[----:B------:R-:W-:Y:S01]  /*1730*/  UIADD3 UR8, UR6, 0x200, URZ ;  /* 0x0000020006087890 */ /* 0x000fe2000fffe03f */
[----:B------:R-:W-:Y:S01]  /*1740*/  UMOV UR9, 0x80000020 ;  /* 0x8000002000097882 */ /* 0x000fe20000000000 */
[----:B------:R-:W-:Y:S02]  /*1750*/  WARPGROUP.DEPBAR.LE gsb0, 0x0 ;  /* 0x00008000000079c5 */ /* 0x000fe40000010000 */
[----:B------:R-:W-:-:S07]  /*1760*/  WARPGROUP.ARRIVE ;  /* 0x00000000000079c5 */ /* 0x000fce0000000000 */
[----:B------:R-:W-:Y:S01]  /*1770*/  HGMMA.64x128x16.F32 R24, gdesc[UR8], RZ, !UPT, gsb0 ;  /* 0x01e00000081879f0 */ /* 0x000fe2000c0008ff */
[----:B------:R-:W-:Y:S02]  /*1780*/  UIADD3 UR8, UR6, 0x2, URZ ;  /* 0x0000000206087890 */ /* 0x000fe4000fffe03f */
[----:B------:R-:W-:Y:S01]  /*1790*/  UIADD3 UR10, UR7, 0x2, URZ ;  /* 0x00000002070a7890 */ /* 0x000fe2000fffe03f */
[----:B------:R-:W-:Y:S01]  /*17a0*/  UMOV UR9, 0x80000020 ;  /* 0x8000002000097882 */ /* 0x000fe20000000000 */
[----:B------:R-:W-:Y:S01]  /*17b0*/  UMOV UR11, 0x80000020 ;  /* 0x80000020000b7882 */ /* 0x000fe20000000000 */
[----:B------:R-:W-:Y:S02]  /*17c0*/  WARPGROUP.DEPBAR.LE gsb0, 0x0 ;  /* 0x00008000000079c5 */ /* 0x000fe40000010000 */
[----:B------:R-:W-:-:S06]  /*17d0*/  WARPGROUP.ARRIVE ;  /* 0x00000000000079c5 */ /* 0x000fcc0000000000 */
[----:B------:R-:W-:Y:S01]  /*17e0*/  HGMMA.64x128x16.F32 R88, gdesc[UR8], R88, gsb0 ;  /* 0x01e00000085879f0 */ /* 0x000fe20008000858 */
[----:B------:R-:W-:Y:S01]  /*17f0*/  UIADD3 UR8, UR6, 0x202, URZ ;  /* 0x0000020206087890 */ /* 0x000fe2000fffe03f */
[----:B------:R-:W-:Y:S01]  /*1800*/  UMOV UR9, 0x80000020 ;  /* 0x8000002000097882 */ /* 0x000fe20000000000 */
[----:B------:R-:W-:Y:S02]  /*1810*/  WARPGROUP.DEPBAR.LE gsb0, 0x0 ;  /* 0x00008000000079c5 */ /* 0x000fe40000010000 */
[----:B------:R-:W-:-:S07]  /*1820*/  WARPGROUP.ARRIVE ;  /* 0x00000000000079c5 */ /* 0x000fce0000000000 */
[----:B------:R-:W-:Y:S03]  /*1830*/  HGMMA.64x128x16.F32 R24, gdesc[UR8], R24, gsb0 ;  /* 0x01e00000081879f0 */ /* 0x000fe60008000818 */
[----:B------:R-:W-:Y:S02]  /*1840*/  WARPGROUP.DEPBAR.LE gsb0, 0x0 ;  /* 0x00008000000079c5 */ /* 0x000fe40000010000 */
[----:B------:R-:W-:Y:S05]  /*1850*/  @!P1 BRA `(.L_x_23) ;  /* 0x0000000400149947 */ /* 0x000fea0003800000 */
[----:B------:R-:W-:Y:S02]  /*1860*/  UIADD3 UR6, UR39, 0x1, URZ ;  /* 0x0000000127067890 */ /* 0x000fe4000fffe03f */
[----:B------:R-:W-:Y:S02]  /*1870*/  IMAD.U32 R3, RZ, RZ, UR39 ;  /* 0x00000027ff037e24 */ /* 0x000fe4000f8e00ff */
[----:B------:R-:W-:-:S04]  /*1880*/  UISETP.NE.AND UP0, UPT, UR6, 0x9, UPT ;  /* 0x000000090600788c */ /* 0x000fc8000bf05270 */
[----:B------:R-:W-:Y:S02]  /*1890*/  USEL UR7, URZ, 0x1, UP0 ;  /* 0x000000013f077887 */ /* 0x000fe40008000000 */
[----:B------:R-:W-:Y:S02]  /*18a0*/  USEL UR6, UR6, URZ, UP0 ;  /* 0x0000003f06067287 */ /* 0x000fe40008000000 */
[----:B------:R-:W-:-:S06]  /*18b0*/  ULOP3.LUT UR7, UR38, UR7, URZ, 0x3c, !UPT ;  /* 0x0000000726077292 */ /* 0x000fcc000f8e3c3f */
[----:B------:R-:W-:-:S07]  /*18c0*/  IMAD.U32 R7, RZ, RZ, UR7 ;  /* 0x00000007ff077e24 */ /* 0x000fce000f8e00ff */
.L_x_30:
[----:B------:R-:W-:Y:S05]  /*18d0*/  @!P0 BRA `(.L_x_24) ;  /* 0x0000000000048947 */ /* 0x000fea0003800000 */
[----:B------:R-:W-:Y:S01]  /*18e0*/  BPT.TRAP 0x1 ;  /* 0x000000040000795c */ /* 0x000fe20000300000 */
.L_x_24:
[----:B------:R-:W3:Y:S01]  /*18f0*/  S2UR UR8, SR_CgaCtaId ;  /* 0x00000000000879c3 */ /* 0x000ee20000008800 */
[----:B------:R-:W-:Y:S01]  /*1900*/  UMOV UR7, 0x400 ;  /* 0x0000040000077882 */ /* 0x000fe20000000000 */
[----:B01----:R-:W-:Y:S01]  /*1910*/  IMAD.U32 R5, RZ, RZ, UR6 ;  /* 0x00000006ff057e24 */ /* 0x003fe2000f8e00ff */
[----:B------:R-:W-:Y:S01]  /*1920*/  SHF.L.U32 R4, R7, 0x1f, RZ ;  /* 0x0000001f07047819 */ /* 0x000fe200000006ff */
[----:B---3--:R-:W-:-:S06]  /*1930*/  ULEA UR7, UR8, UR7, 0x18 ;  /* 0x0000000708077291 */ /* 0x008fcc000f8ec03f */
[----:B------:R-:W-:-:S04]  /*1940*/  IMAD.U32 R6, RZ, RZ, UR7 ;  /* 0x00000007ff067e24 */ /* 0x000fc8000f8e00ff */
[----:B------:R-:W-:-:S04]  /*1950*/  IMAD R5, R5, 0x8, R6 ;  /* 0x0000000805057824 */ /* 0x000fc800078e0206 */
[----:B------:R0:W1:Y:S01]  /*1960*/  SYNCS.PHASECHK.TRANS64.TRYWAIT P1, [R5+URZ], R4 ;  /* 0x00000004050075a7 */ /* 0x000062000802017f */
[----:B------:R-:W-:Y:S05]  /*1970*/  @!P0 BRA `(.L_x_25) ;  /* 0x0000000000048947 */ /* 0x000fea0003800000 */
[----:B------:R-:W-:Y:S01]  /*1980*/  BPT.TRAP 0x1 ;  /* 0x000000040000795c */ /* 0x000fe20000300000 */
.L_x_25:
[----:B-1----:R-:W-:Y:S05]  /*1990*/  @P1 BRA `(.L_x_26) ;  /* 0x0000000000081947 */ /* 0x002fea0003800000 */
[----:B------:R-:W1:Y:S02]  /*19a0*/  SYNCS.PHASECHK.TRANS64.TRYWAIT P1, [R5+URZ], R4 ;  /* 0x00000004050075a7 */ /* 0x000e64000802017f */
[----:B-1----:R-:W-:Y:S05]  /*19b0*/  @!P1 BRA `(.L_x_27) ;  /* 0x000000ac000c9947 */ /* 0x002fea0003800000 */
.L_x_26:
[----:B------:R-:W-:Y:S01]  /*19c0*/  ULEA UR7, UR6, UR4, 0xa ;  /* 0x0000000406077291 */ /* 0x000fe2000f8e503f */
[----:B------:R-:W-:Y:S01]  /*19d0*/  WARPGROUP.ARRIVE ;  /* 0x00000000000079c5 */ /* 0x000fe20000000000 */
[----:B------:R-:W-:Y:S01]  /*19e0*/  ULEA UR12, UR6, UR5, 0x9 ;  /* 0x00000005060c7291 */ /* 0x000fe2000f8e483f */
[----:B------:R-:W-:Y:S01]  /*19f0*/  UMOV UR9, 0x80000020 ;  /* 0x8000002000097882 */ /* 0x000fe20000000000 */
[----:B------:R-:W-:-:S03]  /*1a00*/  UMOV UR11, 0x80000020 ;  /* 0x80000020000b7882 */ /* 0x000fc60000000000 */
[----:B------:R-:W-:Y:S02]  /*1a10*/  UMOV UR8, UR7 ;  /* 0x0000000700087c82 */ /* 0x000fe40008000000 */
[----:B------:R-:W-:Y:S02]  /*1a20*/  UMOV UR10, UR12 ;  /* 0x0000000c000a7c82 */ /* 0x000fe40008000000 */
[----:B------:R-:W-:Y:S01]  /*1a30*/  HGMMA.64x128x16.F32 R88, gdesc[UR8], R88, gsb0 ;  /* 0x01e00000085879f0 */ /* 0x000fe20008000858 */
[----:B------:R-:W-:Y:S01]  /*1a40*/  UIADD3 UR8, UR7, 0x200, URZ ;  /* 0x0000020007087890 */ /* 0x000fe2000fffe03f */
[----:B------:R-:W-:Y:S01]  /*1a50*/  UMOV UR9, 0x80000020 ;  /* 0x8000002000097882 */ /* 0x000fe20000000000 */
[----:B------:R-:W-:Y:S02]  /*1a60*/  WARPGROUP.DEPBAR.LE gsb0, 0x0 ;  /* 0x00008000000079c5 */ /* 0x000fe40000010000 */
[----:B------:R-:W-:-:S07]  /*1a70*/  WARPGROUP.ARRIVE ;  /* 0x00000000000079c5 */ /* 0x000fce0000000000 */
[----:B------:R-:W-:Y:S01]  /*1a80*/  HGMMA.64x128x16.F32 R24, gdesc[UR8], R24, gsb0 ;  /* 0x01e00000081879f0 */ /* 0x000fe20008000818 */
        /* <DEDUP_REMOVED lines=14> */
[----:B------:R-:W-:Y:S01]  /*1b70*/  BPT.TRAP 0x1 ;  /* 0x000000040000795c */ /* 0x000fe20000300000 */
.L_x_28:
[----:B------:R-:W-:-:S13]  /*1b80*/  ISETP.NE.AND P1, PT, R22, RZ, PT ;  /* 0x000000ff1600720c */ /* 0x000fda0003f25270 */
[----:B01----:R-:W-:-:S05]  /*1b90*/  @P1 IMAD R4, R3, 0x8, R6 ;  /* 0x0000000803041824 */ /* 0x003fca00078e0206 */
[----:B------:R-:W-:-:S04]  /*1ba0*/  @P1 IADD3 R5, R4, 0x48, RZ ;  /* 0x0000004804051810 */ /* 0x000fc80007ffe0ff */
[----:B------:R-:W-:-:S04]  /*1bb0*/  @P1 PRMT R5, R152, 0x654, R5 ;  /* 0x0000065498051816 */ /* 0x000fc80000000005 */
[----:B------:R0:W-:Y:S01]  /*1bc0*/  @P1 SYNCS.ARRIVE.TRANS64.RED.A1T0 RZ, [R5+URZ], RZ ;  /* 0x000000ff05ff19a7 */ /* 0x0001e2000810043f */
[----:B------:R-:W-:-:S13]  /*1bd0*/  ISETP.GT.U32.AND P1, PT, R19, 0x1, PT ;  /* 0x000000011300780c */ /* 0x000fda0003f24070 */
[----:B0-----:R-:W-:Y:S05]  /*1be0*/  @P1 BRA `(.L_x_29) ;  /* 0x0000000000041947 */ /* 0x001fea0003800000 */
[----:B------:R-:W-:Y:S01]  /*1bf0*/  BPT.TRAP 0x1 ;  /* 0x000000040000795c */ /* 0x000fe20000300000 */
.L_x_29:
[----:B------:R-:W-:Y:S01]  /*1c00*/  UIADD3 UR6, UR6, 0x1, URZ ;  /* 0x0000000106067890 */ /* 0x000fe2000fffe03f */
[C---:B------:R-:W-:Y:S01]  /*1c10*/  ISETP.GT.AND P2, PT, R0.reuse, 0x1, PT ;  /* 0x000000010000780c */ /* 0x040fe20003f44270 */
[----:B------:R-:W-:Y:S02]  /*1c20*/  VIADD R3, R3, 0x1 ;  /* 0x0000000103037836 */ /* 0x000fe40000000000 */
[----:B------:R-:W-:Y:S01]  /*1c30*/  UISETP.NE.AND UP0, UPT, UR6, 0x9, UPT ;  /* 0x000000090600788c */ /* 0x000fe2000bf05270 */
[----:B------:R-:W-:Y:S02]  /*1c40*/  VIADD R0, R0, 0xffffffff ;  /* 0xffffffff00007836 */ /* 0x000fe40000000000 */
[C---:B------:R-:W-:Y:S01]  /*1c50*/  ISETP.NE.AND P1, PT, R3.reuse, 0x9, PT ;  /* 0x000000090300780c */ /* 0x040fe20003f25270 */
[----:B------:R-:W-:Y:S02]  /*1c60*/  USEL UR7, URZ, 0x1, UP0 ;  /* 0x000000013f077887 */ /* 0x000fe40008000000 */
[----:B------:R-:W-:Y:S01]  /*1c70*/  USEL UR6, UR6, URZ, UP0 ;  /* 0x0000003f06067287 */ /* 0x000fe20008000000 */
[----:B------:R-:W-:-:S03]  /*1c80*/  SEL R3, R3, RZ, P1 ;  /* 0x000000ff03037207 */ /* 0x000fc60000800000 */
[----:B------:R-:W-:Y:S01]  /*1c90*/  LOP3.LUT R7, R7, UR7, RZ, 0x3c, !PT ;  /* 0x0000000707077c12 */ /* 0x000fe2000f8e3cff */
[----:B------:R-:W-:Y:S07]  /*1ca0*/  @P2 BRA `(.L_x_30) ;  /* 0xfffffffc00082947 */ /* 0x000fee000383ffff */
.L_x_23:
[----:B------:R-:W3:Y:S02]  /*1cb0*/  LDC R0, c[0x0][0x28c] ;  /* 0x0000a300ff007b82 */ /* 0x000ee40000000800 */
[----:B---3--:R-:W-:-:S13]  /*1cc0*/  ISETP.GE.AND P1, PT, R0, 0x1, PT ;  /* 0x000000010000780c */ /* 0x008fda0003f26270 */
[----:B------:R-:W-:Y:S05]  /*1cd0*/  @!P1 BRA `(.L_x_31) ;  /* 0x0000000000509947 */ /* 0x000fea0003800000 */
[----:B------:R-:W-:Y:S05]  /*1ce0*/  @!P0 BRA `(.L_x_32) ;  /* 0x0000000000048947 */ /* 0x000fea0003800000 */
[----:B------:R-:W-:Y:S01]  /*1cf0*/  BPT.TRAP 0x1 ;  /* 0x000000040000795c */ /* 0x000fe20000300000 */
.L_x_32:
[----:B------:R-:W-:Y:S01]  /*1d00*/  ISETP.NE.AND P0, PT, R22, RZ, PT ;  /* 0x000000ff1600720c */ /* 0x000fe20003f05270 */
[----:B------:R-:W-:Y:S01]  /*1d10*/  BSSY B0, `(.L_x_33) ;  /* 0x000000e000007945 */ /* 0x000fe20003800000 */
[----:B------:R-:W-:-:S11]  /*1d20*/  ISETP.GT.U32.AND P1, PT, R19, 0x1, PT ;  /* 0x000000011300780c */ /* 0x000fd60003f24070 */
[----:B------:R-:W-:Y:S05]  /*1d30*/  @!P0 BRA `(.L_x_34) ;  /* 0x00000000002c8947 */ /* 0x000fea0003800000 */
[----:B------:R-:W-:-:S04]  /*1d40*/  UISETP.LT.AND UP0, UPT, UR40, 0x1, UPT ;  /* 0x000000012800788c */ /* 0x000fc8000bf01270 */
[----:B------:R-:W-:-:S04]  /*1d50*/  USEL UR6, UR40, 0x1, UP0 ;  /* 0x0000000128067887 */ /* 0x000fc80008000000 */
[----:B------:R-:W-:-:S04]  /*1d60*/  UIADD3 UR6, UR39, UR40, -UR6 ;  /* 0x0000002827067290 */ /* 0x000fc8000fffe806 */
[----:B------:R-:W-:-:S04]  /*1d70*/  UIMAD.WIDE.U32 UR4, UR6, 0x38e38e39, URZ ;  /* 0x38e38e39060478a5 */ /* 0x000fc8000f8e003f */
[----:B------:R-:W-:-:S04]  /*1d80*/  USHF.R.U32.HI UR4, URZ, 0x1, UR5 ;  /* 0x000000013f047899 */ /* 0x000fc80008011605 */
[----:B------:R-:W-:-:S06]  /*1d90*/  UIMAD UR6, UR4, -0x9, UR6 ;  /* 0xfffffff7040678a4 */ /* 0x000fcc000f8e0206 */
[----:B------:R-:W-:-:S04]  /*1da0*/  IMAD.U32 R3, RZ, RZ, UR6 ;  /* 0x00000006ff037e24 */ /* 0x000fc8000f8e00ff */
[----:B------:R-:W-:-:S04]  /*1db0*/  IMAD R0, R3, 0x8, R6 ;  /* 0x0000000803007824 */ /* 0x000fc800078e0206 */
[----:B------:R-:W-:-:S05]  /*1dc0*/  VIADD R3, R0, 0x48 ;  /* 0x0000004800037836 */ /* 0x000fca0000000000 */
[----:B------:R-:W-:-:S04]  /*1dd0*/  PRMT R3, R152, 0x654, R3 ;  /* 0x0000065498037816 */ /* 0x000fc80000000003 */
[----:B------:R3:W-:Y:S03]  /*1de0*/  SYNCS.ARRIVE.TRANS64.RED.A1T0 RZ, [R3+URZ], RZ ;  /* 0x000000ff03ff79a7 */ /* 0x0007e6000810043f */
.L_x_34:
[----:B------:R-:W-:Y:S05]  /*1df0*/  BSYNC B0 ;  /* 0x0000000000007941 */ /* 0x000fea0003800000 */
.L_x_33:
[----:B------:R-:W-:Y:S05]  /*1e00*/  @P1 BRA `(.L_x_31) ;  /* 0x0000000000041947 */ /* 0x000fea0003800000 */
[----:B------:R-:W-:Y:S01]  /*1e10*/  BPT.TRAP 0x1 ;  /* 0x000000040000795c */ /* 0x000fe20000300000 */
.L_x_31:
[----:B------:R-:W4:Y:S01]  /*1e20*/  LDC R6, c[0x0][0x288] ;  /* 0x0000a200ff067b82 */ /* 0x000f220000000800 */
[--C-:B------:R-:W-:Y:S01]  /*1e30*/  SHF.R.U32.HI R0, RZ, 0x2, R18.reuse ;  /* 0x00000002ff007819 */ /* 0x100fe20000011612 */
[----:B------:R-:W-:Y:S01]  /*1e40*/  IMAD.SHL.U32 R13, R154, 0x80, RZ ;  /* 0x000000809a0d7824 */ /* 0x000fe200078e00ff */
[----:B01----:R-:W-:Y:S01]  /*1e50*/  SHF.R.U32.HI R5, RZ, 0x7, R18 ;  /* 0x00000007ff057819 */ /* 0x003fe20000011612 */
[----:B------:R-:W-:Y:S01]  /*1e60*/  UIADD3 UR39, UR40, UR39, URZ ;  /* 0x0000002728277290 */ /* 0x000fe2000fffe03f */
[----:B------:R-:W-:Y:S01]  /*1e70*/  LOP3.LUT R4, R18, 0x60, RZ, 0xc0, !PT ;  /* 0x0000006012047812 */ /* 0x000fe200078ec0ff */
[----:B------:R-:W-:Y:S01]  /*1e80*/  ULDC UR7, c[0x0][0x284] ;  /* 0x0000a10000077ab9 */ /* 0x000fe20000000800 */
[----:B---3--:R-:W-:Y:S01]  /*1e90*/  LOP3.LUT R3, R0, 0x7, RZ, 0xc0, !PT ;  /* 0x0000000700037812 */ /* 0x008fe200078ec0ff */
[----:B------:R-:W-:Y:S01]  /*1ea0*/  UISETP.GT.U32.AND UP0, UPT, UR39, 0x8, UPT ;  /* 0x000000082700788c */ /* 0x000fe2000bf04070 */
[----:B------:R-:W-:Y:S01]  /*1eb0*/  LOP3.LUT R0, R5, 0x1, RZ, 0xc0, !PT ;  /* 0x0000000105007812 */ /* 0x000fe200078ec0ff */
[----:B------:R-:W-:Y:S01]  /*1ec0*/  UISETP.GE.U32.AND UP1, UPT, UR40, 0x9, UPT ;  /* 0x000000092800788c */ /* 0x000fe2000bf26070 */
[----:B------:R-:W-:Y:S01]  /*1ed0*/  SHF.R.U32.HI R10, RZ, 0x1, R4 ;  /* 0x00000001ff0a7819 */ /* 0x000fe20000011604 */
[----:B------:R-:W-:Y:S01]  /*1ee0*/  UISETP.LT.U32.AND UP0, UPT, UR40, 0x9, UP0 ;  /* 0x000000092800788c */ /* 0x000fe20008701070 */
[----:B------:R-:W-:Y:S01]  /*1ef0*/  LOP3.LUT R4, R18, 0x3, RZ, 0xc0, !PT ;  /* 0x0000000312047812 */ /* 0x000fe200078ec0ff */
[----:B------:R-:W-:Y:S01]  /*1f00*/  IMAD.SHL.U32 R8, R0, 0x40, RZ ;  /* 0x0000004000087824 */ /* 0x000fe200078e00ff */
[----:B------:R-:W-:Y:S01]  /*1f10*/  IADD3 R5, RZ, -R10, -R3 ;  /* 0x8000000aff057210 */ /* 0x000fe20007ffe803 */
[----:B------:R-:W-:Y:S01]  /*1f20*/  ULDC.64 UR8, c[0x0][0x5d0] ;  /* 0x0001740000087ab9 */ /* 0x000fe20000000a00 */
[----:B------:R-:W-:Y:S01]  /*1f30*/  SHF.R.S32.HI R21, RZ, 0x1f, R23 ;  /* 0x0000001fff157819 */ /* 0x000fe20000011417 */
[----:B------:R-:W-:Y:S01]  /*1f40*/  UIMAD.WIDE.U32 UR4, UR39, 0x38e38e39, URZ ;  /* 0x38e38e39270478a5 */ /* 0x000fe2000f8e003f */
[----:B--2---:R-:W-:Y:S01]  /*1f50*/  LOP3.LUT R157, R8, 0x40, R3, 0xe2, !PT ;  /* 0x00000040089d7812 */ /* 0x004fe200078ee203 */
[----:B------:R-:W-:Y:S01]  /*1f60*/  IMAD R3, R0, -0x40, R5 ;  /* 0xffffffc000037824 */ /* 0x000fe200078e0205 */
[----:B------:R-:W-:Y:S01]  /*1f70*/  USEL UR6, URZ, 0x1, !UP0 ;  /* 0x000000013f067887 */ /* 0x000fe2000c000000 */
[----:B------:R-:W-:Y:S01]  /*1f80*/  IMAD.SHL.U32 R0, R153, 0x100, RZ ;  /* 0x0000010099007824 */ /* 0x000fe200078e00ff */
[----:B------:R-:W-:Y:S01]  /*1f90*/  USHF.R.U32.HI UR4, URZ, 0x1, UR5 ;  /* 0x000000013f047899 */ /* 0x000fe20008011605 */
[----:B----4-:R-:W-:Y:S01]  /*1fa0*/  IMAD R12, R4, -0x2, R6 ;  /* 0xfffffffe040c7824 */ /* 0x010fe200078e0206 */
[----:B------:R-:W-:Y:S01]  /*1fb0*/  ISETP.GE.AND P0, PT, R13, R6, PT ;  /* 0x000000060d00720c */ /* 0x000fe20003f06270 */
[----:B------:R-:W-:Y:S01]  /*1fc0*/  IMAD.SHL.U32 R6, R18, 0x2, RZ ;  /* 0x0000000212067824 */ /* 0x000fe200078e00ff */
[----:B------:R-:W-:Y:S01]  /*1fd0*/  ULOP3.LUT UR38, UR38, UR6, URZ, 0x3c, !UPT ;  /* 0x0000000626267292 */ /* 0x000fe2000f8e3c3f */
[----:B------:R-:W-:Y:S01]  /*1fe0*/  IMAD R4, R21, UR8, RZ ;  /* 0x0000000815047c24 */ /* 0x000fe2000f8e02ff */
[C---:B------:R-:W-:Y:S01]  /*1ff0*/  ISETP.GE.OR P0, PT, R0.reuse, UR7, P0 ;  /* 0x0000000700007c0c */ /* 0x040fe20008706670 */
[----:B------:R-:W-:Y:S01]  /*2000*/  IMAD.WIDE R8, R153, 0x100, RZ ;  /* 0x0000010099087825 */ /* 0x000fe200078e02ff */
[----:B------:R-:W-:Y:S01]  /*2010*/  LOP3.LUT R6, R13, 0x6, R6, 0xf8, !PT ;  /* 0x000000060d067812 */ /* 0x000fe200078ef806 */
[----:B------:R-:W-:Y:S01]  /*2020*/  UIMAD UR39, UR4, -0x9, UR39 ;  /* 0xfffffff7042778a4 */ /* 0x000fe2000f8e0227 */
[----:B------:R-:W-:Y:S01]  /*2030*/  IADD3 R3, -R0, UR7, R3 ;  /* 0x0000000700037c10 */ /* 0x000fe2000fffe103 */
[----:B------:R-:W-:Y:S01]  /*2040*/  IMAD R11, R23, UR9, R4 ;  /* 0x00000009170b7c24 */ /* 0x000fe2000f8e0204 */
[----:B------:R-:W-:Y:S01]  /*2050*/  SHF.R.S32.HI R7, RZ, 0x1f, R6 ;  /* 0x0000001fff077819 */ /* 0x000fe20000011406 */
[----:B------:R-:W-:Y:S01]  /*2060*/  @UP1 ULOP3.LUT UR38, UR38, 0x1, UR4, 0x78, !UPT ;  /* 0x0000000126261892 */ /* 0x000fe2000f8e7804 */
[----:B------:R-:W-:Y:S01]  /*2070*/  LOP3.LUT R157, R8, R157, R10, 0xfe, !PT ;  /* 0x0000009d089d7212 */ /* 0x000fe200078efe0a */
[----:B------:R-:W-:-:S02]  /*2080*/  IMAD.IADD R0, R12, 0x1, -R13 ;  /* 0x000000010c007824 */ /* 0x000fc400078e0a0d */
[----:B------:R-:W-:-:S04]  /*2090*/  IMAD.WIDE.U32 R4, R23, UR8, R6 ;  /* 0x0000000817047c25 */ /* 0x000fc8000f8e0006 */
[----:B------:R-:W-:Y:S01]  /*20a0*/  IMAD.MOV.U32 R153, RZ, RZ, -0x1 ;  /* 0xffffffffff997424 */ /* 0x000fe200078e00ff */
[----:B------:R-:W-:Y:S01]  /*20b0*/  IADD3 R11, R5, R11, RZ ;  /* 0x0000000b050b7210 */ /* 0x000fe20007ffe0ff */
[----:B------:R-:W-:Y:S01]  /*20c0*/  IMAD.MOV.U32 R10, RZ, RZ, R4 ;  /* 0x000000ffff0a7224 */ /* 0x000fe200078e0004 */
[----:B------:R-:W-:Y:S06]  /*20d0*/  @P0 BRA `(.L_x_35) ;  /* 0x0000008400680947 */ /* 0x000fec0003800000 */
[----:B------:R-:W0:Y:S01]  /*20e0*/  LDC.64 R4, c[0x0][0x5c8] ;  /* 0x00017200ff047b82 */ /* 0x000e220000000a00 */
[----:B-----5:R-:W-:Y:S01]  /*20f0*/  FSETP.NEU.AND P0, PT, R156, RZ, PT ;  /* 0x000000ff9c00720b */ /* 0x020fe20003f0d000 */
[----:B------:R-:W-:Y:S01]  /*2100*/  BSSY B0, `(.L_x_35) ;  /* 0x0000857000007945 */ /* 0x000fe20003800000 */
[----:B------:R-:W-:-:S04]  /*2110*/  ISETP.GT.AND P3, PT, R3, RZ, PT ;  /* 0x000000ff0300720c */ /* 0x000fc80003f64270 */
[----:B------:R-:W-:Y:S01]  /*2120*/  ISETP.GT.AND P1, PT, R0, RZ, P3 ;  /* 0x000000ff0000720c */ /* 0x000fe20001f24270 */
[-C--:B0-----:R-:W-:Y:S02]  /*2130*/  IMAD R12, R9, R4.reuse, RZ ;  /* 0x00000004090c7224 */ /* 0x081fe400078e02ff */
[----:B------:R-:W-:-:S04]  /*2140*/  IMAD.WIDE.U32 R168, R157, R4, R10 ;  /* 0x000000049da87225 */ /* 0x000fc800078e000a */
[----:B------:R-:W-:-:S04]  /*2150*/  IMAD R11, R157, R5, R12 ;  /* 0x000000059d0b7224 */ /* 0x000fc800078e020c */
[----:B------:R-:W-:Y:S01]  /*2160*/  IMAD.IADD R167, R169, 0x1, R11 ;  /* 0x00000001a9a77824 */ /* 0x000fe200078e020b */
[----:B------:R-:W-:Y:S06]  /*2170*/  @!P0 BRA `(.L_x_36) ;  /* 0x0000006000088947 */ /* 0x000fec0003800000 */
[----:B------:R-:W0:Y:S01]  /*2180*/  LDC.64 R12, c[0x0][0x5b8] ;  /* 0x00016e00ff0c7b82 */ /* 0x000e220000000a00 */
[----:B------:R-:W-:-:S07]  /*2190*/  ULDC.64 UR4, c[0x0][0x5c0] ;  /* 0x0001700000047ab9 */ /* 0x000fce0000000a00 */
[----:B------:R-:W1:Y:S08]  /*21a0*/  LDC.64 R14, c[0x0][0x5b0] ;  /* 0x00016c00ff0e7b82 */ /* 0x000e700000000a00 */
[----:B------:R-:W2:Y:S01]  /*21b0*/  LDC.64 R10, c[0x0][0x5a8] ;  /* 0x00016a00ff0a7b82 */ /* 0x000ea20000000a00 */
[----:B0-----:R-:W-:-:S04]  /*21c0*/  IMAD R20, R21, R12, RZ ;  /* 0x0000000c15147224 */ /* 0x001fc800078e02ff */
[C---:B------:R-:W-:Y:S02]  /*21d0*/  IMAD R13, R23.reuse, R13, R20 ;  /* 0x0000000d170d7224 */ /* 0x040fe400078e0214 */
[----:B------:R-:W-:-:S04]  /*21e0*/  IMAD.WIDE.U32 R20, R23, R12, R6 ;  /* 0x0000000c17147225 */ /* 0x000fc800078e0006 */
[-C--:B-1----:R-:W-:Y:S02]  /*21f0*/  IMAD R154, R9, R14.reuse, RZ ;  /* 0x0000000e099a7224 */ /* 0x082fe400078e02ff */
[----:B------:R-:W-:Y:S02]  /*2200*/  IMAD.IADD R159, R21, 0x1, R13 ;  /* 0x00000001159f7824 */ /* 0x000fe400078e020d */
[----:B------:R-:W-:Y:S02]  /*2210*/  IMAD.MOV.U32 R158, RZ, RZ, R20 ;  /* 0x000000ffff9e7224 */ /* 0x000fe400078e0014 */
[C---:B------:R-:W-:Y:S02]  /*2220*/  IMAD R169, R157.reuse, R15, R154 ;  /* 0x0000000f9da97224 */ /* 0x040fe400078e029a */
[----:B------:R-:W-:-:S04]  /*2230*/  IMAD.WIDE.U32 R160, R157, R14, R158 ;  /* 0x0000000e9da07225 */ /* 0x000fc800078e009e */
[----:B------:R-:W-:Y:S01]  /*2240*/  IMAD.IADD R154, R161, 0x1, R169 ;  /* 0x00000001a19a7824 */ /* 0x000fe200078e02a9 */
[----:B--2---:R-:W-:-:S04]  /*2250*/  LEA R162, P0, R160, R10, 0x1 ;  /* 0x0000000aa0a27211 */ /* 0x004fc800078008ff */
[----:B------:R-:W-:-:S05]  /*2260*/  LEA.HI.X R163, R160, R11, R154, 0x1, P0 ;  /* 0x0000000ba0a37211 */ /* 0x000fca00000f0c9a */
[----:B------:R-:W2:Y:S01]  /*2270*/  @P1 LDG.E.LTC128B.U16 R154, desc[UR36][R162.64] ;  /* 0x00000024a29a1981 */ /* 0x000ea2000c1e1520 */
[----:B------:R-:W-:Y:S01]  /*2280*/  IMAD.WIDE.U32 R164, R157, R14, R6 ;  /* 0x0000000e9da47225 */ /* 0x000fe200078e0006 */
[----:B------:R-:W-:Y:S01]  /*2290*/  ISETP.GT.AND P2, PT, R0, 0x1, P3 ;  /* 0x000000010000780c */ /* 0x000fe20001f44270 */
[----:B------:R-:W-:Y:S01]  /*22a0*/  BSSY B1, `(.L_x_37) ;  /* 0x0000012000017945 */ /* 0x000fe20003800000 */
[----:B------:R-:W-:Y:S01]  /*22b0*/  LEA R160, P0, R168, UR4, 0x1 ;  /* 0x00000004a8a07c11 */ /* 0x000fe2000f8008ff */
[----:B------:R-:W-:Y:S02]  /*22c0*/  IMAD.IADD R165, R169, 0x1, R165 ;  /* 0x00000001a9a57824 */ /* 0x000fe400078e02a5 */
[----:B------:R-:W-:-:S04]  /*22d0*/  IMAD.WIDE.U32 R164, R23, R12, R164 ;  /* 0x0000000c17a47225 */ /* 0x000fc800078e00a4 */
[----:B--2---:R-:W-:-:S05]  /*22e0*/  HADD2.F32 R161, -RZ, R154.H0_H0 ;  /* 0x2000009affa17230 */ /* 0x004fca0000004100 */
[----:B------:R-:W-:-:S04]  /*22f0*/  FMUL R161, R161, R156 ;  /* 0x0000009ca1a17220 */ /* 0x000fc80000400000 */
[----:B------:R-:W-:Y:S01]  /*2300*/  FFMA R161, R88, R155, R161 ;  /* 0x0000009b58a17223 */ /* 0x000fe200000000a1 */
[----:B------:R-:W-:-:S04]  /*2310*/  IMAD.IADD R88, R13, 0x1, R165 ;  /* 0x000000010d587824 */ /* 0x000fc800078e02a5 */
[----:B------:R-:W-:Y:S02]  /*2320*/  F2FP.F16.F32.PACK_AB R163, RZ, R161 ;  /* 0x000000a1ffa3723e */ /* 0x000fe400000000ff */
[----:B------:R-:W-:Y:S02]  /*2330*/  LEA.HI.X R161, R168, UR5, R167, 0x1, P0 ;  /* 0x00000005a8a17c11 */ /* 0x000fe400080f0ca7 */
[----:B------:R-:W-:Y:S02]  /*2340*/  PRMT R165, R163, 0x7610, R165 ;  /* 0x00007610a3a57816 */ /* 0x000fe400000000a5 */
[----:B------:R-:W-:-:S03]  /*2350*/  LEA R162, P0, R164, R10, 0x1 ;  /* 0x0000000aa4a27211 */ /* 0x000fc600078008ff */
[----:B------:R0:W-:Y:S01]  /*2360*/  @P1 STG.E.U16 desc[UR36][R160.64], R165 ;  /* 0x000000a5a0001986 */ /* 0x0001e2000c101524 */
[----:B------:R-:W-:Y:S02]  /*2370*/  LEA.HI.X R163, R164, R11, R88, 0x1, P0 ;  /* 0x0000000ba4a37211 */ /* 0x000fe400000f0c58 */
[C---:B------:R-:W-:Y:S02]  /*2380*/  SHF.L.U32 R164, R14.reuse, 0x3, RZ ;  /* 0x000000030ea47819 */ /* 0x040fe400000006ff */
[----:B0-----:R-:W-:Y:S01]  /*2390*/  SHF.L.U64.HI R165, R14, 0x3, R15 ;  /* 0x000000030ea57819 */ /* 0x001fe2000001020f */
[----:B------:R-:W-:Y:S06]  /*23a0*/  @!P2 BRA `(.L_x_38) ;  /* 0x000000000004a947 */ /* 0x000fec0003800000 */
[----:B------:R0:W5:Y:S02]  /*23b0*/  LDG.E.LTC128B.U16 R154, desc[UR36][R162.64+0x2] ;  /* 0x00000224a29a7981 */ /* 0x000164000c1e1520 */
.L_x_38:
[----:B------:R-:W-:Y:S05]  /*23c0*/  BSYNC B1 ;  /* 0x0000000000017941 */ /* 0x000fea0003800000 */
.L_x_37:
[----:B-----5:R-:W-:Y:S01]  /*23d0*/  HADD2.F32 R167, -RZ, R154.H0_H0 ;  /* 0x2000009affa77230 */ /* 0x020fe20000004100 */
[----:B------:R-:W-:Y:S01]  /*23e0*/  ISETP.GT.AND P0, PT, R3, 0x8, PT ;  /* 0x000000080300780c */ /* 0x000fe20003f04270 */
[----:B------:R-:W-:-:S04]  /*23f0*/  IMAD.WIDE.U32 R172, R157, R14, R164 ;  /* 0x0000000e9dac7225 */ /* 0x000fc800078e00a4 */
[----:B------:R-:W-:Y:S01]  /*2400*/  FMUL R88, R167, R156 ;  /* 0x0000009ca7587220 */ /* 0x000fe20000400000 */
[----:B------:R-:W-:Y:S01]  /*2410*/  IMAD.IADD R171, R169, 0x1, R173 ;  /* 0x00000001a9ab7824 */ /* 0x000fe200078e02ad */
[----:B------:R-:W-:Y:S02]  /*2420*/  IADD3 R167, P4, R20, R172, RZ ;  /* 0x000000ac14a77210 */ /* 0x000fe40007f9e0ff */
[----:B------:R-:W-:Y:S01]  /*2430*/  FFMA R89, R89, R155, R88 ;  /* 0x0000009b59597223 */ /* 0x000fe20000000058 */
[----:B------:R-:W-:Y:S02]  /*2440*/  ISETP.GT.AND P1, PT, R0, RZ, P0 ;  /* 0x000000ff0000720c */ /* 0x000fe40000724270 */
[----:B------:R-:W-:Y:S01]  /*2450*/  IMAD.X R168, R171, 0x1, R159, P4 ;  /* 0x00000001aba87824 */ /* 0x000fe200020e069f */
[----:B------:R-:W-:Y:S02]  /*2460*/  LEA R88, P4, R167, R10, 0x1 ;  /* 0x0000000aa7587211 */ /* 0x000fe400078808ff */
[----:B------:R-:W-:-:S02]  /*2470*/  F2FP.F16.F32.PACK_AB R169, RZ, R89 ;  /* 0x00000059ffa9723e */ /* 0x000fc400000000ff */
[--C-:B------:R-:W-:Y:S02]  /*2480*/  LEA.HI.X R89, R167, R11, R168.reuse, 0x1, P4 ;  /* 0x0000000ba7597211 */ /* 0x100fe400020f0ca8 */
[----:B------:R-:W-:-:S05]  /*2490*/  PRMT R168, R169, 0x7610, R168 ;  /* 0x00007610a9a87816 */ /* 0x000fca00000000a8 */
[----:B------:R1:W-:Y:S04]  /*24a0*/  @P2 STG.E.U16 desc[UR36][R160.64+0x2], R168 ;  /* 0x000002a8a0002986 */ /* 0x0003e8000c101524 */
[----:B------:R2:W3:Y:S01]  /*24b0*/  @P1 LDG.E.LTC128B.U16 R154, desc[UR36][R88.64] ;  /* 0x00000024589a1981 */ /* 0x0004e2000c1e1520 */
[----:B------:R-:W-:Y:S01]  /*24c0*/  IMAD.SHL.U32 R167, R4, 0x10, RZ ;  /* 0x0000001004a77824 */ /* 0x000fe200078e00ff */
[----:B------:R-:W-:Y:S01]  /*24d0*/  IADD3 R172, P2, R6, R172, RZ ;  /* 0x000000ac06ac7210 */ /* 0x000fe20007f5e0ff */
[----:B------:R-:W-:Y:S03]  /*24e0*/  BSSY B1, `(.L_x_39) ;  /* 0x0000011000017945 */ /* 0x000fe60003800000 */
[----:B------:R-:W-:Y:S01]  /*24f0*/  IADD3 R170, P4, R167, R160, RZ ;  /* 0x000000a0a7aa7210 */ /* 0x000fe20007f9e0ff */
[----:B------:R-:W-:Y:S01]  /*2500*/  IMAD.X R173, R7, 0x1, R171, P2 ;  /* 0x0000000107ad7824 */ /* 0x000fe200010e06ab */
[----:B------:R-:W-:Y:S01]  /*2510*/  ISETP.GT.AND P2, PT, R0, 0x1, P0 ;  /* 0x000000010000780c */ /* 0x000fe20000744270 */
[----:B------:R-:W-:-:S04]  /*2520*/  IMAD.WIDE.U32 R172, R23, R12, R172 ;  /* 0x0000000c17ac7225 */ /* 0x000fc800078e00ac */
[----:B-1----:R-:W-:Y:S01]  /*2530*/  IMAD.IADD R168, R13, 0x1, R173 ;  /* 0x000000010da87824 */ /* 0x002fe200078e02ad */
[----:B--2---:R-:W-:-:S04]  /*2540*/  LEA R88, P5, R172, R10, 0x1 ;  /* 0x0000000aac587211 */ /* 0x004fc800078a08ff */
[----:B------:R-:W-:Y:S01]  /*2550*/  LEA.HI.X R89, R172, R11, R168, 0x1, P5 ;  /* 0x0000000bac597211 */ /* 0x000fe200028f0ca8 */
[----:B---3--:R-:W-:-:S05]  /*2560*/  HADD2.F32 R169, -RZ, R154.H0_H0 ;  /* 0x2000009affa97230 */ /* 0x008fca0000004100 */
[----:B------:R-:W-:-:S04]  /*2570*/  FMUL R169, R169, R156 ;  /* 0x0000009ca9a97220 */ /* 0x000fc80000400000 */
[----:B------:R-:W-:Y:S01]  /*2580*/  FFMA R90, R90, R155, R169 ;  /* 0x0000009b5a5a7223 */ /* 0x000fe200000000a9 */
[----:B------:R-:W-:-:S04]  /*2590*/  SHF.L.U64.HI R169, R4, 0x4, R5 ;  /* 0x0000000404a97819 */ /* 0x000fc80000010205 */
[----:B------:R-:W-:Y:S01]  /*25a0*/  F2FP.F16.F32.PACK_AB R90, RZ, R90 ;  /* 0x0000005aff5a723e */ /* 0x000fe200000000ff */
[----:B------:R-:W-:-:S05]  /*25b0*/  IMAD.X R171, R169, 0x1, R161, P4 ;  /* 0x00000001a9ab7824 */ /* 0x000fca00020e06a1 */
[----:B------:R1:W-:Y:S01]  /*25c0*/  @P1 STG.E.U16 desc[UR36][R170.64], R90 ;  /* 0x0000005aaa001986 */ /* 0x0003e2000c101524 */
[----:B------:R-:W-:Y:S05]  /*25d0*/  @!P2 BRA `(.L_x_40) ;  /* 0x000000000004a947 */ /* 0x000fea0003800000 */
[----:B------:R2:W5:Y:S02]  /*25e0*/  LDG.E.LTC128B.U16 R154, desc[UR36][R88.64+0x2] ;  /* 0x00000224589a7981 */ /* 0x000564000c1e1520 */
.L_x_40:
[----:B------:R-:W-:Y:S05]  /*25f0*/  BSYNC B1 ;  /* 0x0000000000017941 */ /* 0x000fea0003800000 */
.L_x_39:
[----:B-----5:R-:W-:Y:S01]  /*2600*/  HADD2.F32 R173, -RZ, R154.H0_H0 ;  /* 0x2000009affad7230 */ /* 0x020fe20000004100 */
[----:B------:R-:W-:Y:S01]  /*2610*/  ISETP.GT.AND P1, PT, R0, 0x8, P3 ;  /* 0x000000080000780c */ /* 0x000fe20001f24270 */
[----:B------:R-:W-:Y:S03]  /*2620*/  BSSY B1, `(.L_x_41) ;  /* 0x000000a000017945 */ /* 0x000fe60003800000 */
[----:B-1----:R-:W-:-:S04]  /*2630*/  FMUL R90, R173, R156 ;  /* 0x0000009cad5a7220 */ /* 0x002fc80000400000 */
[----:B------:R-:W-:Y:S01]  /*2640*/  FFMA R90, R91, R155, R90 ;  /* 0x0000009b5b5a7223 */ /* 0x000fe2000000005a */
[----:B------:R-:W-:-:S04]  /*2650*/  @P2 IMAD.MOV.U32 R91, RZ, RZ, R171 ;  /* 0x000000ffff5b2224 */ /* 0x000fc800078e00ab */
[----:B------:R-:W-:-:S04]  /*2660*/  F2FP.F16.F32.PACK_AB R90, RZ, R90 ;  /* 0x0000005aff5a723e */ /* 0x000fc800000000ff */
[----:B------:R-:W-:Y:S01]  /*2670*/  PRMT R168, R90, 0x7610, R168 ;  /* 0x000076105aa87816 */ /* 0x000fe200000000a8 */
[----:B------:R-:W-:-:S05]  /*2680*/  @P2 IMAD.MOV.U32 R90, RZ, RZ, R170 ;  /* 0x000000ffff5a2224 */ /* 0x000fca00078e00aa */
[----:B------:R1:W-:Y:S01]  /*2690*/  @P2 STG.E.U16 desc[UR36][R90.64+0x2], R168 ;  /* 0x000002a85a002986 */ /* 0x0003e2000c101524 */
[----:B------:R-:W-:Y:S05]  /*26a0*/  @!P1 BRA `(.L_x_42) ;  /* 0x0000000000049947 */ /* 0x000fea0003800000 */
[----:B------:R3:W5:Y:S02]  /*26b0*/  LDG.E.LTC128B.U16 R154, desc[UR36][R162.64+0x10] ;  /* 0x00001024a29a7981 */ /* 0x000764000c1e1520 */
.L_x_42:
[----:B------:R-:W-:Y:S05]  /*26c0*/  BSYNC B1 ;  /* 0x0000000000017941 */ /* 0x000fea0003800000 */
.L_x_41:
[----:B-1---5:R-:W-:Y:S01]  /*26d0*/  HADD2.F32 R91, -RZ, R154.H0_H0 ;  /* 0x2000009aff5b7230 */ /* 0x022fe20000004100 */
[----:B------:R-:W-:Y:S01]  /*26e0*/  ISETP.GT.AND P2, PT, R0, 0x9, P3 ;  /* 0x000000090000780c */ /* 0x000fe20001f44270 */
[----:B------:R-:W-:Y:S01]  /*26f0*/  @P1 IMAD.MOV.U32 R90, RZ, RZ, R160 ;  /* 0x000000ffff5a1224 */ /* 0x000fe200078e00a0 */
[----:B------:R-:W-:Y:S02]  /*2700*/  BSSY B1, `(.L_x_43) ;  /* 0x0000009000017945 */ /* 0x000fe40003800000 */
[----:B------:R-:W-:-:S04]  /*2710*/  FMUL R91, R91, R156 ;  /* 0x0000009c5b5b7220 */ /* 0x000fc80000400000 */
[----:B------:R-:W-:-:S05]  /*2720*/  FFMA R91, R92, R155, R91 ;  /* 0x0000009b5c5b7223 */ /* 0x000fca000000005b */
[----:B------:R-:W-:-:S04]  /*2730*/  F2FP.F16.F32.PACK_AB R91, RZ, R91 ;  /* 0x0000005bff5b723e */ /* 0x000fc800000000ff */
[----:B------:R-:W-:Y:S02]  /*2740*/  PRMT R92, R91, 0x7610, R92 ;  /* 0x000076105b5c7816 */ /* 0x000fe4000000005c */
[----:B------:R-:W-:-:S05]  /*2750*/  @P1 MOV R91, R161 ;  /* 0x000000a1005b1202 */ /* 0x000fca0000000f00 */
[----:B------:R1:W-:Y:S01]  /*2760*/  @P1 STG.E.U16 desc[UR36][R90.64+0x10], R92 ;  /* 0x0000105c5a001986 */ /* 0x0003e2000c101524 */
[----:B------:R-:W-:Y:S05]  /*2770*/  @!P2 BRA `(.L_x_44) ;  /* 0x000000000004a947 */ /* 0x000fea0003800000 */
[----:B------:R4:W5:Y:S02]  /*2780*/  LDG.E.LTC128B.U16 R154, desc[UR36][R162.64+0x12] ;  /* 0x00001224a29a7981 */ /* 0x000964000c1e1520 */
.L_x_44:
[----:B------:R-:W-:Y:S05]  /*2790*/  BSYNC B1 ;  /* 0x0000000000017941 */ /* 0x000fea0003800000 */
.L_x_43:
[----:B-1---5:R-:W-:Y:S01]  /*27a0*/  HADD2.F32 R91, -RZ, R154.H0_H0 ;  /* 0x2000009aff5b7230 */ /* 0x022fe20000004100 */
[----:B------:R-:W-:Y:S01]  /*27b0*/  ISETP.GT.AND P1, PT, R0, 0x8, P0 ;  /* 0x000000080000780c */ /* 0x000fe20000724270 */
[----:B------:R-:W-:Y:S03]  /*27c0*/  BSSY B1, `(.L_x_45) ;  /* 0x000000a000017945 */ /* 0x000fe60003800000 */
[----:B------:R-:W-:Y:S01]  /*27d0*/  FMUL R90, R91, R156 ;  /* 0x0000009c5b5a7220 */ /* 0x000fe20000400000 */
[----:B------:R-:W-:-:S03]  /*27e0*/  @P2 IMAD.MOV.U32 R91, RZ, RZ, R161 ;  /* 0x000000ffff5b2224 */ /* 0x000fc600078e00a1 */
[----:B------:R-:W-:-:S05]  /*27f0*/  FFMA R90, R93, R155, R90 ;  /* 0x0000009b5d5a7223 */ /* 0x000fca000000005a */
[----:B------:R-:W-:-:S04]  /*2800*/  F2FP.F16.F32.PACK_AB R90, RZ, R90 ;  /* 0x0000005aff5a723e */ /* 0x000fc800000000ff */
[----:B------:R-:W-:Y:S01]  /*2810*/  PRMT R92, R90, 0x7610, R92 ;  /* 0x000076105a5c7816 */ /* 0x000fe2000000005c */
[----:B------:R-:W-:-:S05]  /*2820*/  @P2 IMAD.MOV.U32 R90, RZ, RZ, R160 ;  /* 0x000000ffff5a2224 */ /* 0x000fca00078e00a0 */
[----:B------:R1:W-:Y:S01]  /*2830*/  @P2 STG.E.U16 desc[UR36][R90.64+0x12], R92 ;  /* 0x0000125c5a002986 */ /* 0x0003e2000c101524 */
[----:B------:R-:W-:Y:S05]  /*2840*/  @!P1 BRA `(.L_x_46) ;  /* 0x0000000000049947 */ /* 0x000fea0003800000 */
[----:B------:R0:W5:Y:S02]  /*2850*/  LDG.E.LTC128B.U16 R154, desc[UR36][R88.64+0x10] ;  /* 0x00001024589a7981 */ /* 0x000164000c1e1520 */
.L_x_46:
[----:B------:R-:W-:Y:S05]  /*2860*/  BSYNC B1 ;  /* 0x0000000000017941 */ /* 0x000fea0003800000 */
.L_x_45:
[----:B-1---5:R-:W-:Y:S01]  /*2870*/  HADD2.F32 R91, -RZ, R154.H0_H0 ;  /* 0x2000009aff5b7230 */ /* 0x022fe20000004100 */
[----:B------:R-:W-:Y:S01]  /*2880*/  ISETP.GT.AND P2, PT, R0, 0x9, P0 ;  /* 0x000000090000780c */ /* 0x000fe20000744270 */
[----:B------:R-:W-:Y:S01]  /*2890*/  @P1 IMAD.MOV.U32 R90, RZ, RZ, R170 ;  /* 0x000000ffff5a1224 */ /* 0x000fe200078e00aa */
[----:B------:R-:W-:Y:S02]  /*28a0*/  BSSY B1, `(.L_x_47) ;  /* 0x0000009000017945 */ /* 0x000fe40003800000 */
[----:B------:R-:W-:-:S04]  /*28b0*/  FMUL R91, R91, R156 ;  /* 0x0000009c5b5b7220 */ /* 0x000fc80000400000 */
[----:B------:R-:W-:-:S05]  /*28c0*/  FFMA R91, R94, R155, R91 ;  /* 0x0000009b5e5b7223 */ /* 0x000fca000000005b */
[----:B------:R-:W-:-:S04]  /*28d0*/  F2FP.F16.F32.PACK_AB R91, RZ, R91 ;  /* 0x0000005bff5b723e */ /* 0x000fc800000000ff */
[----:B------:R-:W-:Y:S01]  /*28e0*/  PRMT R92, R91, 0x7610, R92 ;  /* 0x000076105b5c7816 */ /* 0x000fe2000000005c */
[----:B------:R-:W-:-:S05]  /*28f0*/  @P1 IMAD.MOV.U32 R91, RZ, RZ, R171 ;  /* 0x000000ffff5b1224 */ /* 0x000fca00078e00ab */
[----:B------:R1:W-:Y:S01]  /*2900*/  @P1 STG.E.U16 desc[UR36][R90.64+0x10], R92 ;  /* 0x0000105c5a001986 */ /* 0x0003e2000c101524 */
[----:B------:R-:W-:Y:S05]  /*2910*/  @!P2 BRA `(.L_x_48) ;  /* 0x000000000004a947 */ /* 0x000fea0003800000 */
[----:B------:R0:W5:Y:S02]  /*2920*/  LDG.E.LTC128B.U16 R154, desc[UR36][R88.64+0x12] ;  /* 0x00001224589a7981 */ /* 0x000164000c1e1520 */
.L_x_48:
[----:B------:R-:W-:Y:S05]  /*2930*/  BSYNC B1 ;  /* 0x0000000000017941 */ /* 0x000fea0003800000 */
.L_x_47:
        /* <DEDUP_REMOVED lines=12> */
.L_x_50:
[----:B------:R-:W-:Y:S05]  /*2a00*/  BSYNC B1 ;  /* 0x0000000000017941 */ /* 0x000fea0003800000 */
.L_x_49:
        /* <DEDUP_REMOVED lines=12> */
.L_x_52:
[----:B------:R-:W-:Y:S05]  /*2ad0*/  BSYNC B1 ;  /* 0x0000000000017941 */ /* 0x000fea0003800000 */
.L_x_51:
[----:B-1---5:R-:W-:Y:S01]  /*2ae0*/  HADD2.F32 R91, -RZ, R154.H0_H0 ;  /* 0x2000009aff5b7230 */ /* 0x022fe20000004100 */
[----:B------:R-:W-:Y:S01]  /*2af0*/  ISETP.GT.AND P1, PT, R0, 0x10, P0 ;  /* 0x000000100000780c */ /* 0x000fe20000724270 */
[----:B------:R-:W-:Y:S03]  /*2b00*/  BSSY B1, `(.L_x_53) ;  /* 0x000000a000017945 */ /* 0x000fe60003800000 */
[----:B------:R-:W-:Y:S01]  /*2b10*/  FMUL R90, R91, R156 ;  /* 0x0000009c5b5a7220 */ /* 0x000fe20000400000 */
[----:B------:R-:W-:-:S03]  /*2b20*/  @P2 MOV R91, R161 ;  /* 0x000000a1005b2202 */ /* 0x000fc60000000f00 */
[----:B------:R-:W-:-:S05]  /*2b30*/  FFMA R90, R97, R155, R90 ;  /* 0x0000009b615a7223 */ /* 0x000fca000000005a */
[----:B------:R-:W-:-:S04]  /*2b40*/  F2FP.F16.F32.PACK_AB R90, RZ, R90 ;  /* 0x0000005aff5a723e */ /* 0x000fc800000000ff */
[----:B------:R-:W-:Y:S01]  /*2b50*/  PRMT R92, R90, 0x7610, R92 ;  /* 0x000076105a5c7816 */ /* 0x000fe2000000005c */
[----:B------:R-:W-:-:S05]  /*2b60*/  @P2 IMAD.MOV.U32 R90, RZ, RZ, R160 ;  /* 0x000000ffff5a2224 */ /* 0x000fca00078e00a0 */
[----:B------:R1:W-:Y:S01]  /*2b70*/  @P2 STG.E.U16 desc[UR36][R90.64+0x22], R92 ;  /* 0x0000225c5a002986 */ /* 0x0003e2000c101524 */
[----:B------:R-:W-:Y:S05]  /*2b80*/  @!P1 BRA `(.L_x_54) ;  /* 0x0000000000049947 */ /* 0x000fea0003800000 */
[----:B------:R0:W5:Y:S02]  /*2b90*/  LDG.E.LTC128B.U16 R154, desc[UR36][R88.64+0x20] ;  /* 0x00002024589a7981 */ /* 0x000164000c1e1520 */
.L_x_54:
[----:B------:R-:W-:Y:S05]  /*2ba0*/  BSYNC B1 ;  /* 0x0000000000017941 */ /* 0x000fea0003800000 */
.L_x_53:
        /* <DEDUP_REMOVED lines=12> */
.L_x_56:
[----:B------:R-:W-:Y:S05]  /*2c70*/  BSYNC B1 ;  /* 0x0000000000017941 */ /* 0x000fea0003800000 */
.L_x_55:
        /* <DEDUP_REMOVED lines=12> */
.L_x_58:
[----:B------:R-:W-:Y:S05]  /*2d40*/  BSYNC B1 ;  /* 0x0000000000017941 */ /* 0x000fea0003800000 */
.L_x_57:
        /* <DEDUP_REMOVED lines=12> */
.L_x_60:
[----:B------:R-:W-:Y:S05]  /*2e10*/  BSYNC B1 ;  /* 0x0000000000017941 */ /* 0x000fea0003800000 */
.L_x_59:
        /* <DEDUP_REMOVED lines=12> */
.L_x_62:
[----:B------:R-:W-:Y:S05]  /*2ee0*/  BSYNC B1 ;  /* 0x0000000000017941 */ /* 0x000fea0003800000 */
.L_x_61:
        /* <DEDUP_REMOVED lines=12> */
.L_x_64:
[----:B------:R-:W-:Y:S05]  /*2fb0*/  BSYNC B1 ;  /* 0x0000000000017941 */ /* 0x000fea0003800000 */
.L_x_63:
        /* <DEDUP_REMOVED lines=12> */
.L_x_66:
[----:B------:R-:W-:Y:S05]  /*3080*/  BSYNC B1 ;  /* 0x0000000000017941 */ /* 0x000fea0003800000 */
.L_x_65:
        /* <DEDUP_REMOVED lines=12> */
.L_x_68:
[----:B------:R-:W-:Y:S05]  /*3150*/  BSYNC B1 ;  /* 0x0000000000017941 */ /* 0x000fea0003800000 */
.L_x_67:
        /* <DEDUP_REMOVED lines=12> */
.L_x_70:
[----:B------:R-:W-:Y:S05]  /*3220*/  BSYNC B1 ;  /* 0x0000000000017941 */ /* 0x000fea0003800000 */
.L_x_69:
        /* <DEDUP_REMOVED lines=12> */
.L_x_72:
[----:B------:R-:W-:Y:S05]  /*32f0*/  BSYNC B1 ;  /* 0x0000000000017941 */ /* 0x000fea0003800000 */
.L_x_71:
        /* <DEDUP_REMOVED lines=12> */
.L_x_74:
[----:B------:R-:W-:Y:S05]  /*33c0*/  BSYNC B1 ;  /* 0x0000000000017941 */ /* 0x000fea0003800000 */
.L_x_73:
        /* <DEDUP_REMOVED lines=12> */
.L_x_76:
[----:B------:R-:W-:Y:S05]  /*3490*/  BSYNC B1 ;  /* 0x0000000000017941 */ /* 0x000fea0003800000 */
.L_x_75:
        /* <DEDUP_REMOVED lines=12> */
.L_x_78:
[----:B------:R-:W-:Y:S05]  /*3560*/  BSYNC B1 ;  /* 0x0000000000017941 */ /* 0x000fea0003800000 */
.L_x_77:
        /* <DEDUP_REMOVED lines=12> */
.L_x_80:
[----:B------:R-:W-:Y:S05]  /*3630*/  BSYNC B1 ;  /* 0x0000000000017941 */ /* 0x000fea0003800000 */
.L_x_79:
        /* <DEDUP_REMOVED lines=12> */
.L_x_82:
[----:B------:R-:W-:Y:S05]  /*3700*/  BSYNC B1 ;  /* 0x0000000000017941 */ /* 0x000fea0003800000 */
.L_x_81:
        /* <DEDUP_REMOVED lines=12> */
.L_x_84:
[----:B------:R-:W-:Y:S05]  /*37d0*/  BSYNC B1 ;  /* 0x0000000000017941 */ /* 0x000fea0003800000 */
.L_x_83:
        /* <DEDUP_REMOVED lines=12> */
.L_x_86:
[----:B------:R-:W-:Y:S05]  /*38a0*/  BSYNC B1 ;  /* 0x0000000000017941 */ /* 0x000fea0003800000 */
.L_x_85:
        /* <DEDUP_REMOVED lines=12> */
.L_x_88:
[----:B------:R-:W-:Y:S05]  /*3970*/  BSYNC B1 ;  /* 0x0000000000017941 */ /* 0x000fea0003800000 */
.L_x_87:
        /* <DEDUP_REMOVED lines=12> */
.L_x_90:
[----:B------:R-:W-:Y:S05]  /*3a40*/  BSYNC B1 ;  /* 0x0000000000017941 */ /* 0x000fea0003800000 */
.L_x_89:
        /* <DEDUP_REMOVED lines=12> */
.L_x_92:
[----:B------:R-:W-:Y:S05]  /*3b10*/  BSYNC B1 ;  /* 0x0000000000017941 */ /* 0x000fea0003800000 */
.L_x_91:
        /* <DEDUP_REMOVED lines=12> */
.L_x_94:
[----:B------:R-:W-:Y:S05]  /*3be0*/  BSYNC B1 ;  /* 0x0000000000017941 */ /* 0x000fea0003800000 */
.L_x_93:
        /* <DEDUP_REMOVED lines=12> */
.L_x_96:
[----:B------:R-:W-:Y:S05]  /*3cb0*/  BSYNC B1 ;  /* 0x0000000000017941 */ /* 0x000fea0003800000 */
.L_x_95:
        /* <DEDUP_REMOVED lines=12> */
.L_x_98:
[----:B------:R-:W-:Y:S05]  /*3d80*/  BSYNC B1 ;  /* 0x0000000000017941 */ /* 0x000fea0003800000 */
.L_x_97:
        /* <DEDUP_REMOVED lines=12> */
.L_x_100:
[----:B------:R-:W-:Y:S05]  /*3e50*/  BSYNC B1 ;  /* 0x0000000000017941 */ /* 0x000fea0003800000 */
.L_x_99:
        /* <DEDUP_REMOVED lines=12> */
.L_x_102:
[----:B------:R-:W-:Y:S05]  /*3f20*/  BSYNC B1 ;  /* 0x0000000000017941 */ /* 0x000fea0003800000 */
.L_x_101:
        /* <DEDUP_REMOVED lines=12> */
.L_x_104:
[----:B------:R-:W-:Y:S05]  /*3ff0*/  BSYNC B1 ;  /* 0x0000000000017941 */ /* 0x000fea0003800000 */
.L_x_103:
        /* <DEDUP_REMOVED lines=12> */
.L_x_106:
[----:B------:R-:W-:Y:S05]  /*40c0*/  BSYNC B1 ;  /* 0x0000000000017941 */ /* 0x000fea0003800000 */
.L_x_105:
        /* <DEDUP_REMOVED lines=12> */
.L_x_108:
[----:B------:R-:W-:Y:S05]  /*4190*/  BSYNC B1 ;  /* 0x0000000000017941 */ /* 0x000fea0003800000 */
.L_x_107:
        /* <DEDUP_REMOVED lines=12> */
.L_x_110:
[----:B------:R-:W-:Y:S05]  /*4260*/  BSYNC B1 ;  /* 0x0000000000017941 */ /* 0x000fea0003800000 */
.L_x_109:
        /* <DEDUP_REMOVED lines=12> */
.L_x_112:
[----:B------:R-:W-:Y:S05]  /*4330*/  BSYNC B1 ;  /* 0x0000000000017941 */ /* 0x000fea0003800000 */
.L_x_111:
        /* <DEDUP_REMOVED lines=12> */
.L_x_114:
[----:B------:R-:W-:Y:S05]  /*4400*/  BSYNC B1 ;  /* 0x0000000000017941 */ /* 0x000fea0003800000 */
.L_x_113:
        /* <DEDUP_REMOVED lines=12> */
.L_x_116:
[----:B------:R-:W-:Y:S05]  /*44d0*/  BSYNC B1 ;  /* 0x0000000000017941 */ /* 0x000fea0003800000 */
.L_x_115:
        /* <DEDUP_REMOVED lines=12> */
.L_x_118:
[----:B------:R-:W-:Y:S05]  /*45a0*/  BSYNC B1 ;  /* 0x0000000000017941 */ /* 0x000fea0003800000 */
.L_x_117:
        /* <DEDUP_REMOVED lines=12> */
.L_x_120:
[----:B------:R-:W-:Y:S05]  /*4670*/  BSYNC B1 ;  /* 0x0000000000017941 */ /* 0x000fea0003800000 */
.L_x_119:
        /* <DEDUP_REMOVED lines=12> */
.L_x_122:
[----:B------:R-:W-:Y:S05]  /*4740*/  BSYNC B1 ;  /* 0x0000000000017941 */ /* 0x000fea0003800000 */
.L_x_121:
        /* <DEDUP_REMOVED lines=12> */
.L_x_124:
[----:B------:R-:W-:Y:S05]  /*4810*/  BSYNC B1 ;  /* 0x0000000000017941 */ /* 0x000fea0003800000 */
.L_x_123:
        /* <DEDUP_REMOVED lines=12> */
.L_x_126:
[----:B------:R-:W-:Y:S05]  /*48e0*/  BSYNC B1 ;  /* 0x0000000000017941 */ /* 0x000fea0003800000 */
.L_x_125:
        /* <DEDUP_REMOVED lines=12> */
.L_x_128:
[----:B------:R-:W-:Y:S05]  /*49b0*/  BSYNC B1 ;  /* 0x0000000000017941 */ /* 0x000fea0003800000 */
.L_x_127:
        /* <DEDUP_REMOVED lines=12> */
.L_x_130:
[----:B------:R-:W-:Y:S05]  /*4a80*/  BSYNC B1 ;  /* 0x0000000000017941 */ /* 0x000fea0003800000 */
.L_x_129:
        /* <DEDUP_REMOVED lines=12> */
.L_x_132:
[----:B------:R-:W-:Y:S05]  /*4b50*/  BSYNC B1 ;  /* 0x0000000000017941 */ /* 0x000fea0003800000 */
.L_x_131:
        /* <DEDUP_REMOVED lines=12> */
.L_x_134:
[----:B------:R-:W-:Y:S05]  /*4c20*/  BSYNC B1 ;  /* 0x0000000000017941 */ /* 0x000fea0003800000 */
.L_x_133:
        /* <DEDUP_REMOVED lines=12> */
.L_x_136:
[----:B------:R-:W-:Y:S05]  /*4cf0*/  BSYNC B1 ;  /* 0x0000000000017941 */ /* 0x000fea0003800000 */
.L_x_135:
        /* <DEDUP_REMOVED lines=12> */
.L_x_138:
[----:B------:R-:W-:Y:S05]  /*4dc0*/  BSYNC B1 ;  /* 0x0000000000017941 */ /* 0x000fea0003800000 */
.L_x_137:
        /* <DEDUP_REMOVED lines=12> */
.L_x_140:
[----:B------:R-:W-:Y:S05]  /*4e90*/  BSYNC B1 ;  /* 0x0000000000017941 */ /* 0x000fea0003800000 */
.L_x_139:
        /* <DEDUP_REMOVED lines=12> */
.L_x_142:
[----:B------:R-:W-:Y:S05]  /*4f60*/  BSYNC B1 ;  /* 0x0000000000017941 */ /* 0x000fea0003800000 */
.L_x_141:
        /* <DEDUP_REMOVED lines=12> */
.L_x_144:
[----:B------:R-:W-:Y:S05]  /*5030*/  BSYNC B1 ;  /* 0x0000000000017941 */ /* 0x000fea0003800000 */
.L_x_143:
        /* <DEDUP_REMOVED lines=12> */
.L_x_146:
[----:B------:R-:W-:Y:S05]  /*5100*/  BSYNC B1 ;  /* 0x0000000000017941 */ /* 0x000fea0003800000 */
.L_x_145:
        /* <DEDUP_REMOVED lines=12> */
.L_x_148:
[----:B------:R-:W-:Y:S05]  /*51d0*/  BSYNC B1 ;  /* 0x0000000000017941 */ /* 0x000fea0003800000 */
.L_x_147:
        /* <DEDUP_REMOVED lines=12> */
.L_x_150:
[----:B------:R-:W-:Y:S05]  /*52a0*/  BSYNC B1 ;  /* 0x0000000000017941 */ /* 0x000fea0003800000 */
.L_x_149:
        /* <DEDUP_REMOVED lines=12> */
.L_x_152:
[----:B------:R-:W-:Y:S05]  /*5370*/  BSYNC B1 ;  /* 0x0000000000017941 */ /* 0x000fea0003800000 */
.L_x_151:
        /* <DEDUP_REMOVED lines=12> */
.L_x_154:
[----:B------:R-:W-:Y:S05]  /*5440*/  BSYNC B1 ;  /* 0x0000000000017941 */ /* 0x000fea0003800000 */
.L_x_153:
        /* <DEDUP_REMOVED lines=12> */
.L_x_156:
[----:B------:R-:W-:Y:S05]  /*5510*/  BSYNC B1 ;  /* 0x0000000000017941 */ /* 0x000fea0003800000 */
.L_x_155:
        /* <DEDUP_REMOVED lines=12> */
.L_x_158:
[----:B------:R-:W-:Y:S05]  /*55e0*/  BSYNC B1 ;  /* 0x0000000000017941 */ /* 0x000fea0003800000 */
.L_x_157:
[----:B-1---5:R-:W-:Y:S01]  /*55f0*/  HADD2.F32 R91, -RZ, R154.H0_H0 ;  /* 0x2000009aff5b7230 */ /* 0x022fe20000004100 */
[----:B------:R-:W-:Y:S01]  /*5600*/  ISETP.GT.AND P1, PT, R0, 0x79, P0 ;  /* 0x000000790000780c */ /* 0x000fe20000724270 */
[----:B------:R-:W-:Y:S01]  /*5610*/  @P2 IMAD.MOV.U32 R8, RZ, RZ, R170 ;  /* 0x000000ffff082224 */ /* 0x000fe200078e00aa */
[----:B------:R-:W-:Y:S01]  /*5620*/  IADD3 R157, P0, R157, 0x80, RZ ;  /* 0x000000809d9d7810 */ /* 0x000fe20007f1e0ff */
[----:B------:R-:W-:Y:S01]  /*5630*/  BSSY B1, `(.L_x_159) ;  /* 0x000000a000017945 */ /* 0x000fe20003800000 */
[----:B------:R-:W-:-:S04]  /*5640*/  FMUL R91, R91, R156 ;  /* 0x0000009c5b5b7220 */ /* 0x000fc80000400000 */
[----:B------:R-:W-:-:S05]  /*5650*/  FFMA R91, R150, R155, R91 ;  /* 0x0000009b965b7223 */ /* 0x000fca000000005b */
[----:B------:R-:W-:-:S04]  /*5660*/  F2FP.F16.F32.PACK_AB R91, RZ, R91 ;  /* 0x0000005bff5b723e */ /* 0x000fc800000000ff */
[----:B------:R-:W-:Y:S01]  /*5670*/  PRMT R90, R91, 0x7610, R90 ;  /* 0x000076105b5a7816 */ /* 0x000fe2000000005a */
[----:B------:R-:W-:Y:S02]  /*5680*/  IMAD.X R91, RZ, RZ, R9, P0 ;  /* 0x000000ffff5b7224 */ /* 0x000fe400000e0609 */
[----:B------:R-:W-:-:S05]  /*5690*/  @P2 IMAD.MOV.U32 R9, RZ, RZ, R171 ;  /* 0x000000ffff092224 */ /* 0x000fca00078e00ab */
[----:B------:R1:W-:Y:S01]  /*56a0*/  @P2 STG.E.U16 desc[UR36][R8.64+0xf0], R90 ;  /* 0x0000f05a08002986 */ /* 0x0003e2000c101524 */
[----:B------:R-:W-:Y:S05]  /*56b0*/  @!P1 BRA `(.L_x_160) ;  /* 0x0000000000049947 */ /* 0x000fea0003800000 */
[----:B------:R0:W5:Y:S02]  /*56c0*/  LDG.E.LTC128B.U16 R154, desc[UR36][R88.64+0xf2] ;  /* 0x0000f224589a7981 */ /* 0x000164000c1e1520 */
.L_x_160:
[----:B------:R-:W-:Y:S05]  /*56d0*/  BSYNC B1 ;  /* 0x0000000000017941 */ /* 0x000fea0003800000 */
.L_x_159:
[----:B-1---5:R-:W-:Y:S01]  /*56e0*/  HADD2.F32 R9, -RZ, R154.H0_H0 ;  /* 0x2000009aff097230 */ /* 0x022fe20000004100 */
[----:B------:R-:W-:Y:S01]  /*56f0*/  ISETP.GT.AND P0, PT, R3, 0x80, PT ;  /* 0x000000800300780c */ /* 0x000fe20003f04270 */
[----:B------:R-:W-:-:S03]  /*5700*/  IMAD R8, R91, R14, RZ ;  /* 0x0000000e5b087224 */ /* 0x000fc600078e02ff */
[----:B0-2---:R-:W-:Y:S01]  /*5710*/  FMUL R88, R9, R156 ;  /* 0x0000009c09587220 */ /* 0x005fe20000400000 */
[C---:B------:R-:W-:Y:S01]  /*5720*/  IMAD R97, R157.reuse, R15, R8 ;  /* 0x0000000f9d617224 */ /* 0x040fe200078e0208 */
[----:B------:R-:W-:Y:S01]  /*5730*/  ISETP.GT.AND P3, PT, R0, RZ, P0 ;  /* 0x000000ff0000720c */ /* 0x000fe20000764270 */
[----:B------:R-:W-:-:S04]  /*5740*/  IMAD.WIDE.U32 R8, R157, R14, R158 ;  /* 0x0000000e9d087225 */ /* 0x000fc800078e009e */
[----:B------:R-:W-:Y:S01]  /*5750*/  FFMA R151, R151, R155, R88 ;  /* 0x0000009b97977223 */ /* 0x000fe20000000058 */
[----:B------:R-:W-:Y:S01]  /*5760*/  IMAD.IADD R9, R9, 0x1, R97 ;  /* 0x0000000109097824 */ /* 0x000fe200078e0261 */
[----:B------:R-:W-:-:S03]  /*5770*/  LEA R88, P2, R8, R10, 0x1 ;  /* 0x0000000a08587211 */ /* 0x000fc600078408ff */
[----:B------:R-:W-:Y:S02]  /*5780*/  F2FP.F16.F32.PACK_AB R151, RZ, R151 ;  /* 0x00000097ff97723e */ /* 0x000fe400000000ff */
[----:B------:R-:W-:-:S03]  /*5790*/  LEA.HI.X R89, R8, R11, R9, 0x1, P2 ;  /* 0x0000000b08597211 */ /* 0x000fc600010f0c09 */
[----:B------:R0:W-:Y:S04]  /*57a0*/  @P1 STG.E.U16 desc[UR36][R170.64+0xf2], R151 ;  /* 0x0000f297aa001986 */ /* 0x0001e8000c101524 */
[----:B------:R-:W2:Y:S01]  /*57b0*/  @P3 LDG.E.LTC128B.U16 R154, desc[UR36][R88.64] ;  /* 0x00000024589a3981 */ /* 0x000ea2000c1e1520 */
[----:B------:R-:W-:Y:S01]  /*57c0*/  IMAD.WIDE.U32 R8, R157, R14, R6 ;  /* 0x0000000e9d087225 */ /* 0x000fe200078e0006 */
[C---:B------:R-:W-:Y:S01]  /*57d0*/  SHF.L.U32 R93, R4.reuse, 0x8, RZ ;  /* 0x00000008045d7819 */ /* 0x040fe200000006ff */
[----:B------:R-:W-:Y:S01]  /*57e0*/  BSSY B1, `(.L_x_161) ;  /* 0x0000011000017945 */ /* 0x000fe20003800000 */
[----:B------:R-:W-:Y:S01]  /*57f0*/  SHF.L.U64.HI R95, R4, 0x8, R5 ;  /* 0x00000008045f7819 */ /* 0x000fe20000010205 */
[----:B------:R-:W-:Y:S01]  /*5800*/  IMAD.IADD R9, R97, 0x1, R9 ;  /* 0x0000000161097824 */ /* 0x000fe200078e0209 */
[----:B------:R-:W-:Y:S01]  /*5810*/  ISETP.GT.AND P2, PT, R0, 0x1, P0 ;  /* 0x000000010000780c */ /* 0x000fe20000744270 */
[----:B------:R-:W-:Y:S01]  /*5820*/  IMAD.WIDE.U32 R90, R23, R12, R8 ;  /* 0x0000000c175a7225 */ /* 0x000fe200078e0008 */
[----:B------:R-:W-:-:S03]  /*5830*/  IADD3 R8, P1, R93, R160, RZ ;  /* 0x000000a05d087210 */ /* 0x000fc60007f3e0ff */
[----:B------:R-:W-:Y:S01]  /*5840*/  IMAD.IADD R5, R13, 0x1, R91 ;  /* 0x000000010d057824 */ /* 0x000fe200078e025b */
[----:B------:R-:W-:Y:S01]  /*5850*/  LEA R4, P4, R90, R10, 0x1 ;  /* 0x0000000a5a047211 */ /* 0x000fe200078808ff */
[----:B------:R-:W-:-:S03]  /*5860*/  IMAD.X R9, R95, 0x1, R161, P1 ;  /* 0x000000015f097824 */ /* 0x000fc600008e06a1 */
[----:B------:R-:W-:Y:S01]  /*5870*/  LEA.HI.X R5, R90, R11, R5, 0x1, P4 ;  /* 0x0000000b5a057211 */ /* 0x000fe200020f0c05 */
[----:B--2---:R-:W-:-:S05]  /*5880*/  HADD2.F32 R15, -RZ, R154.H0_H0 ;  /* 0x2000009aff0f7230 */ /* 0x004fca0000004100 */
[----:B------:R-:W-:-:S04]  /*5890*/  FMUL R15, R15, R156 ;  /* 0x0000009c0f0f7220 */ /* 0x000fc80000400000 */
[----:B------:R-:W-:-:S05]  /*58a0*/  FFMA R15, R24, R155, R15 ;  /* 0x0000009b180f7223 */ /* 0x000fca000000000f */
[----:B------:R-:W-:-:S05]  /*58b0*/  F2FP.F16.F32.PACK_AB R15, RZ, R15 ;  /* 0x0000000fff0f723e */ /* 0x000fca00000000ff */
[----:B------:R0:W-:Y:S01]  /*58c0*/  @P3 STG.E.U16 desc[UR36][R8.64], R15 ;  /* 0x0000000f08003986 */ /* 0x0001e2000c101524 */
[----:B------:R-:W-:Y:S05]  /*58d0*/  @!P2 BRA `(.L_x_162) ;  /* 0x000000000004a947 */ /* 0x000fea0003800000 */
[----:B------:R1:W5:Y:S02]  /*58e0*/  LDG.E.LTC128B.U16 R154, desc[UR36][R4.64+0x2] ;  /* 0x00000224049a7981 */ /* 0x000364000c1e1520 */
.L_x_162:
[----:B------:R-:W-:Y:S05]  /*58f0*/  BSYNC B1 ;  /* 0x0000000000017941 */ /* 0x000fea0003800000 */
.L_x_161:
[----:B0----5:R-:W-:Y:S01]  /*5900*/  HADD2.F32 R15, -RZ, R154.H0_H0 ;  /* 0x2000009aff0f7230 */ /* 0x021fe20000004100 */
[----:B------:R-:W-:Y:S01]  /*5910*/  ISETP.GT.AND P1, PT, R3, 0x88, PT ;  /* 0x000000880300780c */ /* 0x000fe20003f24270 */
[----:B------:R-:W-:Y:S03]  /*5920*/  BSSY B1, `(.L_x_163) ;  /* 0x000000f000017945 */ /* 0x000fe60003800000 */
[----:B------:R-:W-:Y:S01]  /*5930*/  FMUL R24, R15, R156 ;  /* 0x0000009c0f187220 */ /* 0x000fe20000400000 */
[----:B------:R-:W-:Y:S01]  /*5940*/  IMAD.WIDE.U32 R14, R157, R14, R164 ;  /* 0x0000000e9d0e7225 */ /* 0x000fe200078e00a4 */
[----:B------:R-:W-:-:S03]  /*5950*/  ISETP.GT.AND P3, PT, R0, RZ, P1 ;  /* 0x000000ff0000720c */ /* 0x000fc60000f64270 */
[----:B------:R-:W-:Y:S01]  /*5960*/  FFMA R24, R25, R155, R24 ;  /* 0x0000009b19187223 */ /* 0x000fe20000000018 */
[----:B------:R-:W-:Y:S01]  /*5970*/  IMAD.IADD R97, R97, 0x1, R15 ;  /* 0x0000000161617824 */ /* 0x000fe200078e020f */
[-C--:B------:R-:W-:Y:S02]  /*5980*/  IADD3 R21, P5, R20, R14.reuse, RZ ;  /* 0x0000000e14157210 */ /* 0x080fe40007fbe0ff */
[----:B------:R-:W-:Y:S02]  /*5990*/  IADD3 R20, P4, R6, R14, RZ ;  /* 0x0000000e06147210 */ /* 0x000fe40007f9e0ff */
[----:B------:R-:W-:Y:S01]  /*59a0*/  F2FP.F16.F32.PACK_AB R24, RZ, R24 ;  /* 0x00000018ff18723e */ /* 0x000fe200000000ff */
[----:B------:R-:W-:Y:S01]  /*59b0*/  IMAD.X R158, R97, 0x1, R159, P5 ;  /* 0x00000001619e7824 */ /* 0x000fe200028e069f */
[----:B------:R-:W-:-:S03]  /*59c0*/  LEA R14, P5, R21, R10, 0x1 ;  /* 0x0000000a150e7211 */ /* 0x000fc600078a08ff */
[----:B------:R0:W-:Y:S01]  /*59d0*/  @P2 STG.E.U16 desc[UR36][R8.64+0x2], R24 ;  /* 0x0000021808002986 */ /* 0x0001e2000c101524 */
[----:B------:R-:W-:Y:S01]  /*59e0*/  LEA.HI.X R15, R21, R11, R158, 0x1, P5 ;  /* 0x0000000b150f7211 */ /* 0x000fe200028f0c9e */
[----:B------:R-:W-:Y:S08]  /*59f0*/  @!P3 BRA `(.L_x_164) ;  /* 0x000000000004b947 */ /* 0x000ff00003800000 */
[----:B------:R2:W5:Y:S02]  /*5a00*/  LDG.E.LTC128B.U16 R154, desc[UR36][R14.64] ;  /* 0x000000240e9a7981 */ /* 0x000564000c1e1520 */
.L_x_164:
[----:B------:R-:W-:Y:S05]  /*5a10*/  BSYNC B1 ;  /* 0x0000000000017941 */ /* 0x000fea0003800000 */
.L_x_163:
[----:B-----5:R-:W-:Y:S01]  /*5a20*/  HADD2.F32 R3, -RZ, R154.H0_H0 ;  /* 0x2000009aff037230 */ /* 0x020fe20000004100 */
[----:B------:R-:W-:Y:S01]  /*5a30*/  ISETP.GT.AND P2, PT, R0, 0x1, P1 ;  /* 0x000000010000780c */ /* 0x000fe20000f44270 */
[----:B------:R-:W-:Y:S01]  /*5a40*/  IMAD.X R21, R7, 0x1, R97, P4 ;  /* 0x0000000107157824 */ /* 0x000fe200020e0661 */
[----:B------:R-:W-:Y:S01]  /*5a50*/  IADD3 R6, P4, R8, R167, RZ ;  /* 0x000000a708067210 */ /* 0x000fe20007f9e0ff */
[----:B------:R-:W-:Y:S01]  /*5a60*/  BSSY B1, `(.L_x_165) ;  /* 0x000000c000017945 */ /* 0x000fe20003800000 */
[----:B------:R-:W-:Y:S01]  /*5a70*/  FMUL R3, R3, R156 ;  /* 0x0000009c03037220 */ /* 0x000fe20000400000 */
[----:B--2---:R-:W-:-:S04]  /*5a80*/  IMAD.WIDE.U32 R14, R23, R12, R20 ;  /* 0x0000000c170e7225 */ /* 0x004fc800078e0014 */
[----:B------:R-:W-:Y:S01]  /*5a90*/  FFMA R3, R26, R155, R3 ;  /* 0x0000009b1a037223 */ /* 0x000fe20000000003 */
[----:B------:R-:W-:Y:S01]  /*5aa0*/  IMAD.X R7, R9, 0x1, R169, P4 ;  /* 0x0000000109077824 */ /* 0x000fe200020e06a9 */
[----:B------:R-:W-:Y:S01]  /*5ab0*/  LEA R10, P5, R14, R10, 0x1 ;  /* 0x0000000a0e0a7211 */ /* 0x000fe200078a08ff */
[----:B------:R-:W-:Y:S02]  /*5ac0*/  IMAD.IADD R13, R13, 0x1, R15 ;  /* 0x000000010d0d7824 */ /* 0x000fe400078e020f */
[----:B------:R-:W-:-:S03]  /*5ad0*/  F2FP.F16.F32.PACK_AB R3, RZ, R3 ;  /* 0x00000003ff03723e */ /* 0x000fc600000000ff */
[----:B------:R-:W-:Y:S02]  /*5ae0*/  LEA.HI.X R11, R14, R11, R13, 0x1, P5 ;  /* 0x0000000b0e0b7211 */ /* 0x000fe400028f0c0d */
[----:B------:R2:W-:Y:S01]  /*5af0*/  @P3 STG.E.U16 desc[UR36][R6.64], R3 ;  /* 0x0000000306003986 */ /* 0x0005e2000c101524 */
[----:B------:R-:W-:Y:S05]  /*5b00*/  @!P2 BRA `(.L_x_166) ;  /* 0x000000000004a947 */ /* 0x000fea0003800000 */
[----:B------:R0:W5:Y:S02]  /*5b10*/  LDG.E.LTC128B.U16 R154, desc[UR36][R10.64+0x2] ;  /* 0x000002240a9a7981 */ /* 0x000164000c1e1520 */
.L_x_166:
[----:B------:R-:W-:Y:S05]  /*5b20*/  BSYNC B1 ;  /* 0x0000000000017941 */ /* 0x000fea0003800000 */
.L_x_165:
[----:B--2--5:R-:W-:Y:S01]  /*5b30*/  HADD2.F32 R3, -RZ, R154.H0_H0 ;  /* 0x2000009aff037230 */ /* 0x024fe20000004100 */
[----:B------:R-:W-:Y:S01]  /*5b40*/  ISETP.GT.AND P3, PT, R0, 0x8, P0 ;  /* 0x000000080000780c */ /* 0x000fe20000764270 */
[----:B------:R-:W-:Y:S03]  /*5b50*/  BSSY B1, `(.L_x_167) ;  /* 0x0000007000017945 */ /* 0x000fe60003800000 */
[----:B------:R-:W-:-:S04]  /*5b60*/  FMUL R12, R3, R156 ;  /* 0x0000009c030c7220 */ /* 0x000fc80000400000 */
[----:B------:R-:W-:-:S05]  /*5b70*/  FFMA R12, R27, R155, R12 ;  /* 0x0000009b1b0c7223 */ /* 0x000fca000000000c */
[----:B------:R-:W-:-:S05]  /*5b80*/  F2FP.F16.F32.PACK_AB R12, RZ, R12 ;  /* 0x0000000cff0c723e */ /* 0x000fca00000000ff */
[----:B------:R2:W-:Y:S01]  /*5b90*/  @P2 STG.E.U16 desc[UR36][R6.64+0x2], R12 ;  /* 0x0000020c06002986 */ /* 0x0005e2000c101524 */
[----:B------:R-:W-:Y:S05]  /*5ba0*/  @!P3 BRA `(.L_x_168) ;  /* 0x000000000004b947 */ /* 0x000fea0003800000 */
[----:B------:R0:W5:Y:S02]  /*5bb0*/  LDG.E.LTC128B.U16 R154, desc[UR36][R4.64+0x10] ;  /* 0x00001024049a7981 */ /* 0x000164000c1e1520 */
.L_x_168:
[----:B------:R-:W-:Y:S05]  /*5bc0*/  BSYNC B1 ;  /* 0x0000000000017941 */ /* 0x000fea0003800000 */
.L_x_167:
[----:B-----5:R-:W-:Y:S01]  /*5bd0*/  HADD2.F32 R3, -RZ, R154.H0_H0 ;  /* 0x2000009aff037230 */ /* 0x020fe20000004100 */
[----:B------:R-:W-:Y:S01]  /*5be0*/  ISETP.GT.AND P2, PT, R0, 0x9, P0 ;  /* 0x000000090000780c */ /* 0x000fe20000744270 */
[----:B--2---:R-:W-:Y:S01]  /*5bf0*/  IMAD.MOV.U32 R6, RZ, RZ, R8 ;  /* 0x000000ffff067224 */ /* 0x004fe200078e0008 */
[----:B------:R-:W-:Y:S01]  /*5c00*/  BSSY B1, `(.L_x_169) ;  /* 0x0000008000017945 */ /* 0x000fe20003800000 */
[----:B------:R-:W-:Y:S02]  /*5c10*/  IMAD.MOV.U32 R7, RZ, RZ, R9 ;  /* 0x000000ffff077224 */ /* 0x000fe400078e0009 */
[----:B------:R-:W-:-:S04]  /*5c20*/  FMUL R3, R3, R156 ;  /* 0x0000009c03037220 */ /* 0x000fc80000400000 */
[----:B------:R-:W-:-:S05]  /*5c30*/  FFMA R3, R28, R155, R3 ;  /* 0x0000009b1c037223 */ /* 0x000fca0000000003 */
[----:B------:R-:W-:-:S05]  /*5c40*/  F2FP.F16.F32.PACK_AB R3, RZ, R3 ;  /* 0x00000003ff03723e */ /* 0x000fca00000000ff */
[----:B------:R2:W-:Y:S01]  /*5c50*/  @P3 STG.E.U16 desc[UR36][R6.64+0x10], R3 ;  /* 0x0000100306003986 */ /* 0x0005e2000c101524 */
[----:B------:R-:W-:Y:S05]  /*5c60*/  @!P2 BRA `(.L_x_170) ;  /* 0x000000000004a947 */ /* 0x000fea0003800000 */
[----:B------:R0:W5:Y:S02]  /*5c70*/  LDG.E.LTC128B.U16 R154, desc[UR36][R4.64+0x12] ;  /* 0x00001224049a7981 */ /* 0x000164000c1e1520 */
.L_x_170:
[----:B------:R-:W-:Y:S05]  /*5c80*/  BSYNC B1 ;  /* 0x0000000000017941 */ /* 0x000fea0003800000 */
.L_x_169:
        /* <DEDUP_REMOVED lines=9> */
.L_x_172:
[----:B------:R-:W-:Y:S05]  /*5d20*/  BSYNC B1 ;  /* 0x0000000000017941 */ /* 0x000fea0003800000 */
.L_x_171:
[----:B-----5:R-:W-:Y:S01]  /*5d30*/  HADD2.F32 R3, -RZ, R154.H0_H0 ;  /* 0x2000009aff037230 */ /* 0x020fe20000004100 */
[----:B0-----:R-:W-:Y:S01]  /*5d40*/  IADD3 R8, P3, R167, R8, RZ ;  /* 0x00000008a7087210 */ /* 0x001fe20007f7e0ff */
[----:B------:R-:W-:Y:S01]  /*5d50*/  BSSY B1, `(.L_x_173) ;  /* 0x0000009000017945 */ /* 0x000fe20003800000 */
[----:B------:R-:W-:Y:S02]  /*5d60*/  ISETP.GT.AND P2, PT, R0, 0x9, P1 ;  /* 0x000000090000780c */ /* 0x000fe40000f44270 */
[----:B------:R-:W-:Y:S01]  /*5d70*/  FMUL R3, R3, R156 ;  /* 0x0000009c03037220 */ /* 0x000fe20000400000 */
[----:B------:R-:W-:-:S03]  /*5d80*/  IADD3.X R9, R169, R9, RZ, P3, !PT ;  /* 0x00000009a9097210 */ /* 0x000fc60001ffe4ff */
[----:B------:R-:W-:-:S05]  /*5d90*/  FFMA R3, R30, R155, R3 ;  /* 0x0000009b1e037223 */ /* 0x000fca0000000003 */
[----:B------:R-:W-:-:S05]  /*5da0*/  F2FP.F16.F32.PACK_AB R3, RZ, R3 ;  /* 0x00000003ff03723e */ /* 0x000fca00000000ff */
[----:B------:R0:W-:Y:S01]  /*5db0*/  @P4 STG.E.U16 desc[UR36][R8.64+0x10], R3 ;  /* 0x0000100308004986 */ /* 0x0001e2000c101524 */
[----:B------:R-:W-:Y:S05]  /*5dc0*/  @!P2 BRA `(.L_x_174) ;  /* 0x000000000004a947 */ /* 0x000fea0003800000 */
[----:B------:R0:W5:Y:S02]  /*5dd0*/  LDG.E.LTC128B.U16 R154, desc[UR36][R10.64+0x12] ;  /* 0x000012240a9a7981 */ /* 0x000164000c1e1520 */
.L_x_174:
[----:B------:R-:W-:Y:S05]  /*5de0*/  BSYNC B1 ;  /* 0x0000000000017941 */ /* 0x000fea0003800000 */
.L_x_173:
[----:B0----5:R-:W-:Y:S01]  /*5df0*/  HADD2.F32 R3, -RZ, R154.H0_H0 ;  /* 0x2000009aff037230 */ /* 0x021fe20000004100 */
[----:B------:R-:W-:Y:S01]  /*5e00*/  ISETP.GT.AND P3, PT, R0, 0x10, P0 ;  /* 0x000000100000780c */ /* 0x000fe20000764270 */
[----:B------:R-:W-:Y:S03]  /*5e10*/  BSSY B1, `(.L_x_175) ;  /* 0x0000009000017945 */ /* 0x000fe60003800000 */
[----:B------:R-:W-:-:S04]  /*5e20*/  FMUL R8, R3, R156 ;  /* 0x0000009c03087220 */ /* 0x000fc80000400000 */
[----:B------:R-:W-:Y:S01]  /*5e30*/  FFMA R31, R31, R155, R8 ;  /* 0x0000009b1f1f7223 */ /* 0x000fe20000000008 */
[----:B------:R-:W-:-:S04]  /*5e40*/  IADD3 R8, P4, P5, R167, R160, R93 ;  /* 0x000000a0a7087210 */ /* 0x000fc80007d9e05d */
[----:B------:R-:W-:Y:S02]  /*5e50*/  F2FP.F16.F32.PACK_AB R31, RZ, R31 ;  /* 0x0000001fff1f723e */ /* 0x000fe400000000ff */
[----:B------:R-:W-:-:S05]  /*5e60*/  IADD3.X R9, R169, R161, R95, P4, P5 ;  /* 0x000000a1a9097210 */ /* 0x000fca00027ea45f */
[----:B------:R0:W-:Y:S01]  /*5e70*/  @P2 STG.E.U16 desc[UR36][R8.64+0x12], R31 ;  /* 0x0000121f08002986 */ /* 0x0001e2000c101524 */
[----:B------:R-:W-:Y:S05]  /*5e80*/  @!P3 BRA `(.L_x_176) ;  /* 0x000000000004b947 */ /* 0x000fea0003800000 */
[----:B------:R0:W5:Y:S02]  /*5e90*/  LDG.E.LTC128B.U16 R154, desc[UR36][R4.64+0x20] ;  /* 0x00002024049a7981 */ /* 0x000164000c1e1520 */
.L_x_176:
[----:B------:R-:W-:Y:S05]  /*5ea0*/  BSYNC B1 ;  /* 0x0000000000017941 */ /* 0x000fea0003800000 */
.L_x_175:
[----:B-----5:R-:W-:Y:S01]  /*5eb0*/  HADD2.F32 R3, -RZ, R154.H0_H0 ;  /* 0x2000009aff037230 */ /* 0x020fe20000004100 */
        /* <DEDUP_REMOVED lines=8> */
.L_x_178:
[----:B------:R-:W-:Y:S05]  /*5f40*/  BSYNC B1 ;  /* 0x0000000000017941 */ /* 0x000fea0003800000 */
.L_x_177:
[----:B0----5:R-:W-:Y:S01]  /*5f50*/  HADD2.F32 R3, -RZ, R154.H0_H0 ;  /* 0x2000009aff037230 */ /* 0x021fe20000004100 */
[----:B------:R-:W-:Y:S01]  /*5f60*/  ISETP.GT.AND P3, PT, R0, 0x10, P1 ;  /* 0x000000100000780c */ /* 0x000fe20000f64270 */
[----:B------:R-:W-:Y:S03]  /*5f70*/  BSSY B1, `(.L_x_179) ;  /* 0x0000007000017945 */ /* 0x000fe60003800000 */
[----:B--2---:R-:W-:-:S04]  /*5f80*/  FMUL R12, R3, R156 ;  /* 0x0000009c030c7220 */ /* 0x004fc80000400000 */
[----:B------:R-:W-:-:S05]  /*5f90*/  FFMA R12, R33, R155, R12 ;  /* 0x0000009b210c7223 */ /* 0x000fca000000000c */
[----:B------:R-:W-:-:S05]  /*5fa0*/  F2FP.F16.F32.PACK_AB R12, RZ, R12 ;  /* 0x0000000cff0c723e */ /* 0x000fca00000000ff */
[----:B------:R0:W-:Y:S01]  /*5fb0*/  @P2 STG.E.U16 desc[UR36][R6.64+0x22], R12 ;  /* 0x0000220c06002986 */ /* 0x0001e2000c101524 */
[----:B------:R-:W-:Y:S05]  /*5fc0*/  @!P3 BRA `(.L_x_180) ;  /* 0x000000000004b947 */ /* 0x000fea0003800000 */
[----:B------:R2:W5:Y:S02]  /*5fd0*/  LDG.E.LTC128B.U16 R154, desc[UR36][R10.64+0x20] ;  /* 0x000020240a9a7981 */ /* 0x000564000c1e1520 */
.L_x_180:
[----:B------:R-:W-:Y:S05]  /*5fe0*/  BSYNC B1 ;  /* 0x0000000000017941 */ /* 0x000fea0003800000 */
.L_x_179:
        /* <DEDUP_REMOVED lines=9> */
.L_x_182:
[----:B------:R-:W-:Y:S05]  /*6080*/  BSYNC B1 ;  /* 0x0000000000017941 */ /* 0x000fea0003800000 */
.L_x_181:
[----:B0----5:R-:W-:Y:S01]  /*6090*/  HADD2.F32 R3, -RZ, R154.H0_H0 ;  /* 0x2000009aff037230 */ /* 0x021fe20000004100 */
        /* <DEDUP_REMOVED lines=8> */
.L_x_184:
[----:B------:R-:W-:Y:S05]  /*6120*/  BSYNC B1 ;  /* 0x0000000000017941 */ /* 0x000fea0003800000 */
.L_x_183:
        /* <DEDUP_REMOVED lines=9> */
.L_x_186:
[----:B------:R-:W-:Y:S05]  /*61c0*/  BSYNC B1 ;  /* 0x0000000000017941 */ /* 0x000fea0003800000 */
.L_x_185:
        /* <DEDUP_REMOVED lines=9> */
.L_x_188:
[----:B------:R-:W-:Y:S05]  /*6260*/  BSYNC B1 ;  /* 0x0000000000017941 */ /* 0x000fea0003800000 */
.L_x_187:
        /* <DEDUP_REMOVED lines=9> */
.L_x_190:
[----:B------:R-:W-:Y:S05]  /*6300*/  BSYNC B1 ;  /* 0x0000000000017941 */ /* 0x000fea0003800000 */
.L_x_189:
        /* <DEDUP_REMOVED lines=9> */
.L_x_192:
[----:B------:R-:W-:Y:S05]  /*63a0*/  BSYNC B1 ;  /* 0x0000000000017941 */ /* 0x000fea0003800000 */
.L_x_191:
        /* <DEDUP_REMOVED lines=9> */
.L_x_194:
[----:B------:R-:W-:Y:S05]  /*6440*/  BSYNC B1 ;  /* 0x0000000000017941 */ /* 0x000fea0003800000 */
.L_x_193:
        /* <DEDUP_REMOVED lines=9> */
.L_x_196:
[----:B------:R-:W-:Y:S05]  /*64e0*/  BSYNC B1 ;  /* 0x0000000000017941 */ /* 0x000fea0003800000 */
.L_x_195:
        /* <DEDUP_REMOVED lines=9> */
.L_x_198:
[----:B------:R-:W-:Y:S05]  /*6580*/  BSYNC B1 ;  /* 0x0000000000017941 */ /* 0x000fea0003800000 */
.L_x_197:
        /* <DEDUP_REMOVED lines=9> */
.L_x_200:
[----:B------:R-:W-:Y:S05]  /*6620*/  BSYNC B1 ;  /* 0x0000000000017941 */ /* 0x000fea0003800000 */
.L_x_199:
        /* <DEDUP_REMOVED lines=9> */
.L_x_202:
[----:B------:R-:W-:Y:S05]  /*66c0*/  BSYNC B1 ;  /* 0x0000000000017941 */ /* 0x000fea0003800000 */
.L_x_201:
        /* <DEDUP_REMOVED lines=9> */
.L_x_204:
[----:B------:R-:W-:Y:S05]  /*6760*/  BSYNC B1 ;  /* 0x0000000000017941 */ /* 0x000fea0003800000 */
.L_x_203:
        /* <DEDUP_REMOVED lines=9> */
.L_x_206:
[----:B------:R-:W-:Y:S05]  /*6800*/  BSYNC B1 ;  /* 0x0000000000017941 */ /* 0x000fea0003800000 */
.L_x_205:
        /* <DEDUP_REMOVED lines=9> */
.L_x_208:
[----:B------:R-:W-:Y:S05]  /*68a0*/  BSYNC B1 ;  /* 0x0000000000017941 */ /* 0x000fea0003800000 */
.L_x_207:
        /* <DEDUP_REMOVED lines=9> */
.L_x_210:
[----:B------:R-:W-:Y:S05]  /*6940*/  BSYNC B1 ;  /* 0x0000000000017941 */ /* 0x000fea0003800000 */
.L_x_209:
        /* <DEDUP_REMOVED lines=9> */
.L_x_212:
[----:B------:R-:W-:Y:S05]  /*69e0*/  BSYNC B1 ;  /* 0x0000000000017941 */ /* 0x000fea0003800000 */
.L_x_211:
        /* <DEDUP_REMOVED lines=9> */
.L_x_214:
[----:B------:R-:W-:Y:S05]  /*6a80*/  BSYNC B1 ;  /* 0x0000000000017941 */ /* 0x000fea0003800000 */
.L_x_213:
        /* <DEDUP_REMOVED lines=9> */
.L_x_216:
[----:B------:R-:W-:Y:S05]  /*6b20*/  BSYNC B1 ;  /* 0x0000000000017941 */ /* 0x000fea0003800000 */
.L_x_215:
        /* <DEDUP_REMOVED lines=9> */
.L_x_218:
[----:B------:R-:W-:Y:S05]  /*6bc0*/  BSYNC B1 ;  /* 0x0000000000017941 */ /* 0x000fea0003800000 */
.L_x_217:
        /* <DEDUP_REMOVED lines=9> */
.L_x_220:
[----:B------:R-:W-:Y:S05]  /*6c60*/  BSYNC B1 ;  /* 0x0000000000017941 */ /* 0x000fea0003800000 */
.L_x_219:
        /* <DEDUP_REMOVED lines=9> */
.L_x_222:
[----:B------:R-:W-:Y:S05]  /*6d00*/  BSYNC B1 ;  /* 0x0000000000017941 */ /* 0x000fea0003800000 */
.L_x_221:
        /* <DEDUP_REMOVED lines=9> */
.L_x_224:
[----:B------:R-:W-:Y:S05]  /*6da0*/  BSYNC B1 ;  /* 0x0000000000017941 */ /* 0x000fea0003800000 */
.L_x_223:
        /* <DEDUP_REMOVED lines=9> */
.L_x_226:
[----:B------:R-:W-:Y:S05]  /*6e40*/  BSYNC B1 ;  /* 0x0000000000017941 */ /* 0x000fea0003800000 */
.L_x_225:
        /* <DEDUP_REMOVED lines=9> */
.L_x_228:
[----:B------:R-:W-:Y:S05]  /*6ee0*/  BSYNC B1 ;  /* 0x0000000000017941 */ /* 0x000fea0003800000 */
.L_x_227:
        /* <DEDUP_REMOVED lines=9> */
.L_x_230:
[----:B------:R-:W-:Y:S05]  /*6f80*/  BSYNC B1 ;  /* 0x0000000000017941 */ /* 0x000fea0003800000 */
.L_x_229:
        /* <DEDUP_REMOVED lines=9> */
.L_x_232:
[----:B------:R-:W-:Y:S05]  /*7020*/  BSYNC B1 ;  /* 0x0000000000017941 */ /* 0x000fea0003800000 */
.L_x_231:
        /* <DEDUP_REMOVED lines=9> */
.L_x_234:
[----:B------:R-:W-:Y:S05]  /*70c0*/  BSYNC B1 ;  /* 0x0000000000017941 */ /* 0x000fea0003800000 */
.L_x_233:
        /* <DEDUP_REMOVED lines=9> */
.L_x_236:
[----:B------:R-:W-:Y:S05]  /*7160*/  BSYNC B1 ;  /* 0x0000000000017941 */ /* 0x000fea0003800000 */
.L_x_235:
        /* <DEDUP_REMOVED lines=9> */
.L_x_238:
[----:B------:R-:W-:Y:S05]  /*7200*/  BSYNC B1 ;  /* 0x0000000000017941 */ /* 0x000fea0003800000 */
.L_x_237:
        /* <DEDUP_REMOVED lines=9> */
.L_x_240:
[----:B------:R-:W-:Y:S05]  /*72a0*/  BSYNC B1 ;  /* 0x0000000000017941 */ /* 0x000fea0003800000 */
.L_x_239:
        /* <DEDUP_REMOVED lines=9> */
.L_x_242:
[----:B------:R-:W-:Y:S05]  /*7340*/  BSYNC B1 ;  /* 0x0000000000017941 */ /* 0x000fea0003800000 */
.L_x_241:
        /* <DEDUP_REMOVED lines=9> */
.L_x_244:
[----:B------:R-:W-:Y:S05]  /*73e0*/  BSYNC B1 ;  /* 0x0000000000017941 */ /* 0x000fea0003800000 */
.L_x_243:
        /* <DEDUP_REMOVED lines=9> */
.L_x_246:
[----:B------:R-:W-:Y:S05]  /*7480*/  BSYNC B1 ;  /* 0x0000000000017941 */ /* 0x000fea0003800000 */
.L_x_245:
        /* <DEDUP_REMOVED lines=9> */
.L_x_248:
[----:B------:R-:W-:Y:S05]  /*7520*/  BSYNC B1 ;  /* 0x0000000000017941 */ /* 0x000fea0003800000 */
.L_x_247:
        /* <DEDUP_REMOVED lines=9> */
.L_x_250:
[----:B------:R-:W-:Y:S05]  /*75c0*/  BSYNC B1 ;  /* 0x0000000000017941 */ /* 0x000fea0003800000 */
.L_x_249:
        /* <DEDUP_REMOVED lines=9> */
.L_x_252:
[----:B------:R-:W-:Y:S05]  /*7660*/  BSYNC B1 ;  /* 0x0000000000017941 */ /* 0x000fea0003800000 */
.L_x_251:
        /* <DEDUP_REMOVED lines=9> */
.L_x_254:
[----:B------:R-:W-:Y:S05]  /*7700*/  BSYNC B1 ;  /* 0x0000000000017941 */ /* 0x000fea0003800000 */
.L_x_253:
        /* <DEDUP_REMOVED lines=9> */
.L_x_256:
[----:B------:R-:W-:Y:S05]  /*77a0*/  BSYNC B1 ;  /* 0x0000000000017941 */ /* 0x000fea0003800000 */
.L_x_255:
        /* <DEDUP_REMOVED lines=9> */
.L_x_258:
[----:B------:R-:W-:Y:S05]  /*7840*/  BSYNC B1 ;  /* 0x0000000000017941 */ /* 0x000fea0003800000 */
.L_x_257:
        /* <DEDUP_REMOVED lines=9> */
.L_x_260:
[----:B------:R-:W-:Y:S05]  /*78e0*/  BSYNC B1 ;  /* 0x0000000000017941 */ /* 0x000fea0003800000 */
.L_x_259:
        /* <DEDUP_REMOVED lines=9> */
.L_x_262:
[----:B------:R-:W-:Y:S05]  /*7980*/  BSYNC B1 ;  /* 0x0000000000017941 */ /* 0x000fea0003800000 */
.L_x_261:
        /* <DEDUP_REMOVED lines=9> */
.L_x_264:
[----:B------:R-:W-:Y:S05]  /*7a20*/  BSYNC B1 ;  /* 0x0000000000017941 */ /* 0x000fea0003800000 */
.L_x_263:
        /* <DEDUP_REMOVED lines=9> */
.L_x_266:
[----:B------:R-:W-:Y:S05]  /*7ac0*/  BSYNC B1 ;  /* 0x0000000000017941 */ /* 0x000fea0003800000 */
.L_x_265:
        /* <DEDUP_REMOVED lines=9> */
.L_x_268:
[----:B------:R-:W-:Y:S05]  /*7b60*/  BSYNC B1 ;  /* 0x0000000000017941 */ /* 0x000fea0003800000 */
.L_x_267:
        /* <DEDUP_REMOVED lines=9> */
.L_x_270:
[----:B------:R-:W-:Y:S05]  /*7c00*/  BSYNC B1 ;  /* 0x0000000000017941 */ /* 0x000fea0003800000 */
.L_x_269:
        /* <DEDUP_REMOVED lines=9> */
.L_x_272:
[----:B------:R-:W-:Y:S05]  /*7ca0*/  BSYNC B1 ;  /* 0x0000000000017941 */ /* 0x000fea0003800000 */
.L_x_271:
        /* <DEDUP_REMOVED lines=9> */
.L_x_274:
[----:B------:R-:W-:Y:S05]  /*7d40*/  BSYNC B1 ;  /* 0x0000000000017941 */ /* 0x000fea0003800000 */
.L_x_273:
        /* <DEDUP_REMOVED lines=9> */
.L_x_276:
[----:B------:R-:W-:Y:S05]  /*7de0*/  BSYNC B1 ;  /* 0x0000000000017941 */ /* 0x000fea0003800000 */
.L_x_275:
        /* <DEDUP_REMOVED lines=9> */
.L_x_278:
[----:B------:R-:W-:Y:S05]  /*7e80*/  BSYNC B1 ;  /* 0x0000000000017941 */ /* 0x000fea0003800000 */
.L_x_277:
        /* <DEDUP_REMOVED lines=9> */
.L_x_280:
[----:B------:R-:W-:Y:S05]  /*7f20*/  BSYNC B1 ;  /* 0x0000000000017941 */ /* 0x000fea0003800000 */
.L_x_279:
        /* <DEDUP_REMOVED lines=9> */
.L_x_282:
[----:B------:R-:W-:Y:S05]  /*7fc0*/  BSYNC B1 ;  /* 0x0000000000017941 */ /* 0x000fea0003800000 */
.L_x_281:
[----:B0----5:R-:W-:Y:S01]  /*7fd0*/  HADD2.F32 R3, -RZ, R154.H0_H0 ;  /* 0x2000009aff037230 */ /* 0x021fe20000004100 */
[----:B------:R-:W-:Y:S01]  /*7fe0*/  ISETP.GT.AND P2, PT, R0, 0x78, P1 ;  /* 0x000000780000780c */ /* 0x000fe20000f44270 */
[----:B------:R-:W-:Y:S03]  /*7ff0*/  BSSY B1, `(.L_x_283) ;  /* 0x0000007000017945 */ /* 0x000fe60003800000 */
[----:B-1----:R-:W-:-:S04]  /*8000*/  FMUL R4, R3, R156 ;  /* 0x0000009c03047220 */ /* 0x002fc80000400000 */
[----:B------:R-:W-:-:S05]  /*8010*/  FFMA R4, R85, R155, R4 ;  /* 0x0000009b55047223 */ /* 0x000fca0000000004 */
[----:B------:R-:W-:-:S05]  /*8020*/  F2FP.F16.F32.PACK_AB R4, RZ, R4 ;  /* 0x00000004ff04723e */ /* 0x000fca00000000ff */
[----:B------:R0:W-:Y:S01]  /*8030*/  @P0 STG.E.U16 desc[UR36][R6.64+0xf2], R4 ;  /* 0x0000f20406000986 */ /* 0x0001e2000c101524 */
[----:B------:R-:W-:Y:S05]  /*8040*/  @!P2 BRA `(.L_x_284) ;  /* 0x000000000004a947 */ /* 0x000fea0003800000 */
[----:B------:R1:W5:Y:S02]  /*8050*/  LDG.E.LTC128B.U16 R154, desc[UR36][R10.64+0xf0] ;  /* 0x0000f0240a9a7981 */ /* 0x000364000c1e1520 */
.L_x_284:
[----:B------:R-:W-:Y:S05]  /*8060*/  BSYNC B1 ;  /* 0x0000000000017941 */ /* 0x000fea0003800000 */
.L_x_283:
[----:B-----5:R-:W-:Y:S01]  /*8070*/  HADD2.F32 R3, -RZ, R154.H0_H0 ;  /* 0x2000009aff037230 */ /* 0x020fe20000004100 */
[----:B------:R-:W-:Y:S01]  /*8080*/  ISETP.GT.AND P1, PT, R0, 0x79, P1 ;  /* 0x000000790000780c */ /* 0x000fe20000f24270 */
[----:B0-----:R-:W-:Y:S01]  /*8090*/  @P2 IMAD.MOV.U32 R4, RZ, RZ, R8 ;  /* 0x000000ffff042224 */ /* 0x001fe200078e0008 */
[----:B------:R-:W-:Y:S01]  /*80a0*/  BSSY B1, `(.L_x_285) ;  /* 0x0000008000017945 */ /* 0x000fe20003800000 */
[----:B------:R-:W-:Y:S02]  /*80b0*/  @P2 IMAD.MOV.U32 R5, RZ, RZ, R9 ;  /* 0x000000ffff052224 */ /* 0x000fe400078e0009 */
[----:B------:R-:W-:-:S04]  /*80c0*/  FMUL R3, R3, R156 ;  /* 0x0000009c03037220 */ /* 0x000fc80000400000 */
[----:B------:R-:W-:-:S05]  /*80d0*/  FFMA R3, R86, R155, R3 ;  /* 0x0000009b56037223 */ /* 0x000fca0000000003 */
[----:B------:R-:W-:-:S05]  /*80e0*/  F2FP.F16.F32.PACK_AB R3, RZ, R3 ;  /* 0x00000003ff03723e */ /* 0x000fca00000000ff */
[----:B------:R0:W-:Y:S01]  /*80f0*/  @P2 STG.E.U16 desc[UR36][R4.64+0xf0], R3 ;  /* 0x0000f00304002986 */ /* 0x0001e2000c101524 */
[----:B------:R-:W-:Y:S05]  /*8100*/  @!P1 BRA `(.L_x_286) ;  /* 0x0000000000049947 */ /* 0x000fea0003800000 */
[----:B------:R0:W5:Y:S02]  /*8110*/  LDG.E.LTC128B.U16 R154, desc[UR36][R10.64+0xf2] ;  /* 0x0000f2240a9a7981 */ /* 0x000164000c1e1520 */
.L_x_286:
[----:B------:R-:W-:Y:S05]  /*8120*/  BSYNC B1 ;  /* 0x0000000000017941 */ /* 0x000fea0003800000 */
.L_x_285:
[----:B------:R-:W-:Y:S05]  /*8130*/  @!P1 BRA `(.L_x_287) ;  /* 0x00000024004c9947 */ /* 0x000fea0003800000 */
[----:B0----5:R-:W-:-:S05]  /*8140*/  HADD2.F32 R3, -RZ, R154.H0_H0 ;  /* 0x2000009aff037230 */ /* 0x021fca0000004100 */
[----:B------:R-:W-:-:S04]  /*8150*/  FMUL R0, R3, R156 ;  /* 0x0000009c03007220 */ /* 0x000fc80000400000 */
[----:B------:R-:W-:-:S05]  /*8160*/  FFMA R0, R87, R155, R0 ;  /* 0x0000009b57007223 */ /* 0x000fca0000000000 */
[----:B------:R-:W-:-:S05]  /*8170*/  F2FP.F16.F32.PACK_AB R0, RZ, R0 ;  /* 0x00000000ff00723e */ /* 0x000fca00000000ff */
[----:B------:R0:W-:Y:S01]  /*8180*/  STG.E.U16 desc[UR36][R8.64+0xf2], R0 ;  /* 0x0000f20008007986 */ /* 0x0001e2000c101524 */
[----:B------:R-:W-:Y:S05]  /*8190*/  BRA `(.L_x_287) ;  /* 0x0000002400347947 */ /* 0x000fea0003800000 */
.L_x_36:
[----:B------:R-:W-:Y:S01]  /*81a0*/  ULDC.64 UR4, c[0x0][0x5c0] ;  /* 0x0001700000047ab9 */ /* 0x000fe20000000a00 */
[-C--:B------:R-:W-:Y:S01]  /*81b0*/  FMUL R88, R88, R155.reuse ;  /* 0x0000009b58587220 */ /* 0x080fe20000400000 */
[----:B------:R-:W-:Y:S01]  /*81c0*/  LEA R6, P0, R168, UR4, 0x1 ;  /* 0x00000004a8067c11 */ /* 0x000fe2000f8008ff */
[----:B------:R-:W-:Y:S01]  /*81d0*/  IMAD.SHL.U32 R11, R4, 0x10, RZ ;  /* 0x00000010040b7824 */ /* 0x000fe200078e00ff */
[----:B------:R-:W-:Y:S01]  /*81e0*/  ISETP.GT.AND P2, PT, R0, 0x1, P3 ;  /* 0x000000010000780c */ /* 0x000fe20001f44270 */
[-C--:B------:R-:W-:Y:S01]  /*81f0*/  FMUL R89, R89, R155.reuse ;  /* 0x0000009b59597220 */ /* 0x080fe20000400000 */
[----:B------:R-:W-:Y:S01]  /*8200*/  LEA.HI.X R7, R168, UR5, R167, 0x1, P0 ;  /* 0x00000005a8077c11 */ /* 0x000fe200080f0ca7 */
[-C--:B------:R-:W-:Y:S01]  /*8210*/  FMUL R90, R90, R155.reuse ;  /* 0x0000009b5a5a7220 */ /* 0x080fe20000400000 */
[----:B------:R-:W-:Y:S01]  /*8220*/  ISETP.GT.AND P0, PT, R3, 0x8, PT ;  /* 0x000000080300780c */ /* 0x000fe20003f04270 */
[-C--:B------:R-:W-:Y:S01]  /*8230*/  FMUL R91, R91, R155.reuse ;  /* 0x0000009b5b5b7220 */ /* 0x080fe20000400000 */
[----:B------:R-:W-:Y:S01]  /*8240*/  F2FP.F16.F32.PACK_AB R88, RZ, R88 ;  /* 0x00000058ff58723e */ /* 0x000fe200000000ff */
[-C--:B------:R-:W-:Y:S01]  /*8250*/  FMUL R92, R92, R155.reuse ;  /* 0x0000009b5c5c7220 */ /* 0x080fe20000400000 */
[----:B------:R-:W-:Y:S01]  /*8260*/  ISETP.GT.AND P4, PT, R0, RZ, P0 ;  /* 0x000000ff0000720c */ /* 0x000fe20000784270 */
[-C--:B------:R-:W-:Y:S01]  /*8270*/  FMUL R93, R93, R155.reuse ;  /* 0x0000009b5d5d7220 */ /* 0x080fe20000400000 */
[----:B------:R-:W-:Y:S01]  /*8280*/  SHF.L.U64.HI R9, R4, 0x4, R5 ;  /* 0x0000000404097819 */ /* 0x000fe20000010205 */
[----:B------:R-:W-:Y:S01]  /*8290*/  @P1 STG.E.U16 desc[UR36][R6.64], R88 ;  /* 0x0000005806001986 */ /* 0x000fe2000c101524 */
[----:B------:R-:W-:Y:S01]  /*82a0*/  IADD3 R12, P5, R11, R6, RZ ;  /* 0x000000060b0c7210 */ /* 0x000fe20007fbe0ff */
[-C--:B------:R-:W-:Y:S01]  /*82b0*/  FMUL R94, R94, R155.reuse ;  /* 0x0000009b5e5e7220 */ /* 0x080fe20000400000 */
[----:B------:R-:W-:Y:S01]  /*82c0*/  ISETP.GT.AND P1, PT, R0, 0x1, P0 ;  /* 0x000000010000780c */ /* 0x000fe20000724270 */
[----:B------:R-:W-:Y:S01]  /*82d0*/  FMUL R95, R95, R155 ;  /* 0x0000009b5f5f7220 */ /* 0x000fe20000400000 */
[----:B------:R-:W-:Y:S01]  /*82e0*/  F2FP.F16.F32.PACK_AB R89, RZ, R89 ;  /* 0x00000059ff59723e */ /* 0x000fe200000000ff */
[----:B------:R-:W-:Y:S01]  /*82f0*/  IMAD.X R13, R9, 0x1, R7, P5 ;  /* 0x00000001090d7824 */ /* 0x000fe200028e0607 */
[----:B------:R-:W-:Y:S01]  /*8300*/  F2FP.F16.F32.PACK_AB R90, RZ, R90 ;  /* 0x0000005aff5a723e */ /* 0x000fe200000000ff */
[----:B------:R-:W-:Y:S01]  /*8310*/  FMUL R96, R96, R155 ;  /* 0x0000009b60607220 */ /* 0x000fe20000400000 */
[----:B------:R-:W-:Y:S01]  /*8320*/  F2FP.F16.F32.PACK_AB R91, RZ, R91 ;  /* 0x0000005bff5b723e */ /* 0x000fe200000000ff */
[----:B------:R-:W-:Y:S01]  /*8330*/  @P2 STG.E.U16 desc[UR36][R6.64+0x2], R89 ;  /* 0x0000025906002986 */ /* 0x000fe2000c101524 */
[C---:B------:R-:W-:Y:S01]  /*8340*/  ISETP.GT.AND P5, PT, R0.reuse, 0x9, P3 ;  /* 0x000000090000780c */ /* 0x040fe20001fa4270 */
[-C--:B------:R-:W-:Y:S01]  /*8350*/  FMUL R97, R97, R155.reuse ;  /* 0x0000009b61617220 */ /* 0x080fe20000400000 */
[C---:B------:R-:W-:Y:S01]  /*8360*/  ISETP.GT.AND P2, PT, R0.reuse, 0x8, P0 ;  /* 0x000000080000780c */ /* 0x040fe20000744270 */
[----:B------:R-:W-:Y:S01]  /*8370*/  @P4 STG.E.U16 desc[UR36][R12.64], R90 ;  /* 0x0000005a0c004986 */ /* 0x000fe2000c101524 */
[----:B------:R-:W-:Y:S01]  /*8380*/  ISETP.GT.AND P4, PT, R0, 0x8, P3 ;  /* 0x000000080000780c */ /* 0x000fe20001f84270 */
[-C--:B------:R-:W-:Y:S01]  /*8390*/  FMUL R98, R98, R155.reuse ;  /* 0x0000009b62627220 */ /* 0x080fe20000400000 */
[----:B------:R-:W-:Y:S01]  /*83a0*/  F2FP.F16.F32.PACK_AB R92, RZ, R92 ;  /* 0x0000005cff5c723e */ /* 0x000fe200000000ff */
[----:B------:R-:W-:Y:S01]  /*83b0*/  @P1 STG.E.U16 desc[UR36][R12.64+0x2], R91 ;  /* 0x0000025b0c001986 */ /* 0x000fe2000c101524 */
[----:B------:R-:W-:Y:S01]  /*83c0*/  ISETP.GT.AND P1, PT, R0, 0x9, P0 ;  /* 0x000000090000780c */ /* 0x000fe20000724270 */
[----:B------:R-:W-:Y:S01]  /*83d0*/  FMUL R99, R99, R155 ;  /* 0x0000009b63637220 */ /* 0x000fe20000400000 */
[----:B------:R-:W-:Y:S01]  /*83e0*/  F2FP.F16.F32.PACK_AB R93, RZ, R93 ;  /* 0x0000005dff5d723e */ /* 0x000fe200000000ff */
[-C--:B------:R-:W-:Y:S01]  /*83f0*/  FMUL R100, R100, R155.reuse ;  /* 0x0000009b64647220 */ /* 0x080fe20000400000 */
[----:B------:R-:W-:Y:S01]  /*8400*/  F2FP.F16.F32.PACK_AB R94, RZ, R94 ;  /* 0x0000005eff5e723e */ /* 0x000fe200000000ff */
[----:B------:R-:W-:Y:S01]  /*8410*/  FMUL R101, R101, R155 ;  /* 0x0000009b65657220 */ /* 0x000fe20000400000 */
[----:B------:R-:W-:Y:S01]  /*8420*/  F2FP.F16.F32.PACK_AB R95, RZ, R95 ;  /* 0x0000005fff5f723e */ /* 0x000fe200000000ff */
[-C--:B------:R-:W-:Y:S01]  /*8430*/  FMUL R102, R102, R155.reuse ;  /* 0x0000009b66667220 */ /* 0x080fe20000400000 */
[----:B------:R-:W-:Y:S01]  /*8440*/  F2FP.F16.F32.PACK_AB R96, RZ, R96 ;  /* 0x00000060ff60723e */ /* 0x000fe200000000ff */
[----:B------:R-:W-:Y:S01]  /*8450*/  @P4 STG.E.U16 desc[UR36][R6.64+0x10], R92 ;  /* 0x0000105c06004986 */ /* 0x000fe2000c101524 */
[C---:B------:R-:W-:Y:S01]  /*8460*/  ISETP.GT.AND P4, PT, R0.reuse, 0x10, P3 ;  /* 0x000000100000780c */ /* 0x040fe20001f84270 */
[----:B------:R-:W-:Y:S01]  /*8470*/  FMUL R103, R103, R155 ;  /* 0x0000009b67677220 */ /* 0x000fe20000400000 */
[----:B------:R-:W-:Y:S01]  /*8480*/  F2FP.F16.F32.PACK_AB R97, RZ, R97 ;  /* 0x00000061ff61723e */ /* 0x000fe200000000ff */
[----:B------:R-:W-:Y:S01]  /*8490*/  @P5 STG.E.U16 desc[UR36][R6.64+0x12], R93 ;  /* 0x0000125d06005986 */ /* 0x000fe2000c101524 */
[----:B------:R-:W-:Y:S01]  /*84a0*/  ISETP.GT.AND P5, PT, R0, 0x11, P0 ;  /* 0x000000110000780c */ /* 0x000fe200007a4270 */
        /* <DEDUP_REMOVED lines=74> */
[----:B------:R-:W-:Y:S01]  /*8950*/  FMUL R125, R125, R155 ;  /* 0x0000009b7d7d7220 */ /* 0x000fe20000400000 */
[----:B------:R-:W-:Y:S01]  /*8960*/  F2FP.F16.F32.PACK_AB R119, RZ, R119 ;  /* 0x00000077ff77723e */ /* 0x000fe200000000ff */
[-C--:B------:R-:W-:Y:S01]  /*8970*/  FMUL R126, R126, R155.reuse ;  /* 0x0000009b7e7e7220 */ /* 0x080fe20000400000 */
[----:B------:R-:W-:Y:S01]  /*8980*/  F2FP.F16.F32.PACK_AB R120, RZ, R120 ;  /* 0x00000078ff78723e */ /* 0x000fe200000000ff */
        /* <DEDUP_REMOVED lines=66> */
[----:B------:R-:W-:Y:S01]  /*8db0*/  IMAD.SHL.U32 R23, R4, 0x100, RZ ;  /* 0x0000010004177824 */ /* 0x000fe200078e00ff */
[----:B------:R-:W-:Y:S01]  /*8dc0*/  F2FP.F16.F32.PACK_AB R140, RZ, R140 ;  /* 0x0000008cff8c723e */ /* 0x000fe200000000ff */
[----:B------:R-:W-:Y:S01]  /*8dd0*/  @P1 STG.E.U16 desc[UR36][R6.64+0x90], R124 ;  /* 0x0000907c06001986 */ /* 0x000fe2000c101524 */
[----:B------:R-:W-:Y:S01]  /*8de0*/  ISETP.GT.AND P1, PT, R0, 0x50, P3 ;  /* 0x000000500000780c */ /* 0x000fe20001f24270 */
[----:B------:R-:W-:Y:S01]  /*8df0*/  FMUL R146, R146, R155 ;  /* 0x0000009b92927220 */ /* 0x000fe20000400000 */
[----:B------:R-:W-:Y:S01]  /*8e00*/  F2FP.F16.F32.PACK_AB R141, RZ, R141 ;  /* 0x0000008dff8d723e */ /* 0x000fe200000000ff */
[----:B------:R-:W-:Y:S01]  /*8e10*/  @P2 STG.E.U16 desc[UR36][R6.64+0x92], R125 ;  /* 0x0000927d06002986 */ /* 0x000fe2000c101524 */
[C---:B------:R-:W-:Y:S01]  /*8e20*/  ISETP.GT.AND P2, PT, R0.reuse, 0x51, P3 ;  /* 0x000000510000780c */ /* 0x040fe20001f44270 */
[-C--:B------:R-:W-:Y:S01]  /*8e30*/  FMUL R147, R147, R155.reuse ;  /* 0x0000009b93937220 */ /* 0x080fe20000400000 */
        /* <DEDUP_REMOVED lines=11> */
[-C--:B------:R-:W-:Y:S01]  /*8ef0*/  FMUL R150, R150, R155.reuse ;  /* 0x0000009b96967220 */ /* 0x080fe20000400000 */
[----:B------:R-:W-:Y:S01]  /*8f00*/  SHF.L.U64.HI R21, R4, 0x8, R5 ;  /* 0x0000000804157819 */ /* 0x000fe20000010205 */
[----:B------:R-:W-:Y:S01]  /*8f10*/  @P2 STG.E.U16 desc[UR36][R6.64+0xa2], R129 ;  /* 0x0000a28106002986 */ /* 0x000fe2000c101524 */
[C---:B------:R-:W-:Y:S01]  /*8f20*/  ISETP.GT.AND P2, PT, R0.reuse, 0x59, P3 ;  /* 0x000000590000780c */ /* 0x040fe20001f44270 */
        /* <DEDUP_REMOVED lines=58> */
[----:B------:R-:W-:Y:S01]  /*92d0*/  @P2 STG.E.U16 desc[UR36][R12.64+0xd0], R142 ;  /* 0x0000d08e0c002986 */ /* 0x000fe2000c101524 */
[----:B------:R-:W-:Y:S01]  /*92e0*/  F2FP.F16.F32.PACK_AB R34, RZ, R34 ;  /* 0x00000022ff22723e */ /* 0x000fe200000000ff */
[----:B------:R-:W-:Y:S01]  /*92f0*/  FMUL R40, R40, R155 ;  /* 0x0000009b28287220 */ /* 0x000fe20000400000 */
[----:B------:R-:W-:Y:S01]  /*9300*/  F2FP.F16.F32.PACK_AB R35, RZ, R35 ;  /* 0x00000023ff23723e */ /* 0x000fe200000000ff */
        /* <DEDUP_REMOVED lines=8> */
[----:B------:R-:W-:Y:S01]  /*9390*/  @P1 IMAD.MOV.U32 R4, RZ, RZ, R6 ;  /* 0x000000ffff041224 */ /* 0x000fe200078e0006 */
[----:B------:R-:W-:Y:S01]  /*93a0*/  F2FP.F16.F32.PACK_AB R38, RZ, R38 ;  /* 0x00000026ff26723e */ /* 0x000fe200000000ff */
[----:B------:R-:W-:Y:S01]  /*93b0*/  @P1 IMAD.MOV.U32 R5, RZ, RZ, R7 ;  /* 0x000000ffff051224 */ /* 0x000fe200078e0007 */
[----:B------:R-:W-:Y:S01]  /*93c0*/  F2FP.F16.F32.PACK_AB R39, RZ, R39 ;  /* 0x00000027ff27723e */ /* 0x000fe200000000ff */
[-C--:B------:R-:W-:Y:S01]  /*93d0*/  FMUL R43, R43, R155.reuse ;  /* 0x0000009b2b2b7220 */ /* 0x080fe20000400000 */
[----:B------:R-:W-:Y:S01]  /*93e0*/  F2FP.F16.F32.PACK_AB R40, RZ, R40 ;  /* 0x00000028ff28723e */ /* 0x000fe200000000ff */
[-C--:B------:R-:W-:Y:S01]  /*93f0*/  FMUL R44, R44, R155.reuse ;  /* 0x0000009b2c2c7220 */ /* 0x080fe20000400000 */
[----:B------:R0:W-:Y:S01]  /*9400*/  @P1 STG.E.U16 desc[UR36][R4.64+0xe2], R145 ;  /* 0x0000e29104001986 */ /* 0x0001e2000c101524 */
[----:B------:R-:W-:Y:S01]  /*9410*/  IADD3 R14, P1, P2, R11, R6, R23 ;  /* 0x000000060b0e7210 */ /* 0x000fe20007a3e017 */
[----:B------:R-:W-:Y:S01]  /*9420*/  FMUL R45, R45, R155 ;  /* 0x0000009b2d2d7220 */ /* 0x000fe20000400000 */
[----:B------:R-:W-:Y:S01]  /*9430*/  F2FP.F16.F32.PACK_AB R41, RZ, R41 ;  /* 0x00000029ff29723e */ /* 0x000fe200000000ff */
[----:B------:R-:W-:Y:S01]  /*9440*/  FMUL R46, R46, R155 ;  /* 0x0000009b2e2e7220 */ /* 0x000fe20000400000 */
[----:B------:R-:W-:Y:S01]  /*9450*/  IADD3.X R15, R9, R7, R21, P1, P2 ;  /* 0x00000007090f7210 */ /* 0x000fe20000fe4415 */
[-C--:B------:R-:W-:Y:S01]  /*9460*/  FMUL R47, R47, R155.reuse ;  /* 0x0000009b2f2f7220 */ /* 0x080fe20000400000 */
[C---:B------:R-:W-:Y:S01]  /*9470*/  ISETP.GT.AND P1, PT, R3.reuse, 0x80, PT ;  /* 0x000000800300780c */ /* 0x040fe20003f24270 */
[-C--:B------:R-:W-:Y:S01]  /*9480*/  FMUL R48, R48, R155.reuse ;  /* 0x0000009b30307220 */ /* 0x080fe20000400000 */
[----:B------:R-:W-:Y:S01]  /*9490*/  ISETP.GT.AND P2, PT, R3, 0x88, PT ;  /* 0x000000880300780c */ /* 0x000fe20003f44270 */
[----:B------:R-:W-:Y:S01]  /*94a0*/  FMUL R49, R49, R155 ;  /* 0x0000009b31317220 */ /* 0x000fe20000400000 */
[----:B------:R-:W-:Y:S01]  /*94b0*/  F2FP.F16.F32.PACK_AB R42, RZ, R42 ;  /* 0x0000002aff2a723e */ /* 0x000fe200000000ff */
[----:B0-----:R-:W-:Y:S01]  /*94c0*/  @P5 IMAD.MOV.U32 R4, RZ, RZ, R12 ;  /* 0x000000ffff045224 */ /* 0x001fe200078e000c */
[----:B------:R-:W-:Y:S01]  /*94d0*/  F2FP.F16.F32.PACK_AB R43, RZ, R43 ;  /* 0x0000002bff2b723e */ /* 0x000fe200000000ff */
[----:B------:R-:W-:Y:S01]  /*94e0*/  @P5 IMAD.MOV.U32 R5, RZ, RZ, R13 ;  /* 0x000000ffff055224 */ /* 0x000fe200078e000d */
[----:B------:R-:W-:Y:S01]  /*94f0*/  F2FP.F16.F32.PACK_AB R44, RZ, R44 ;  /* 0x0000002cff2c723e */ /* 0x000fe200000000ff */
[----:B------:R-:W-:Y:S01]  /*9500*/  FMUL R50, R50, R155 ;  /* 0x0000009b32327220 */ /* 0x000fe20000400000 */
[----:B------:R-:W-:Y:S01]  /*9510*/  F2FP.F16.F32.PACK_AB R45, RZ, R45 ;  /* 0x0000002dff2d723e */ /* 0x000fe200000000ff */
[-C--:B------:R-:W-:Y:S01]  /*9520*/  FMUL R51, R51, R155.reuse ;  /* 0x0000009b33337220 */ /* 0x080fe20000400000 */
[----:B------:R0:W-:Y:S01]  /*9530*/  @P5 STG.E.U16 desc[UR36][R4.64+0xe0], R146 ;  /* 0x0000e09204005986 */ /* 0x0001e2000c101524 */
[----:B------:R-:W-:Y:S01]  /*9540*/  ISETP.GT.AND P5, PT, R0, 0x78, P3 ;  /* 0x000000780000780c */ /* 0x000fe20001fa4270 */
[-C--:B------:R-:W-:Y:S01]  /*9550*/  FMUL R52, R52, R155.reuse ;  /* 0x0000009b34347220 */ /* 0x080fe20000400000 */
[C---:B------:R-:W-:Y:S01]  /*9560*/  ISETP.GT.AND P3, PT, R0.reuse, 0x79, P3 ;  /* 0x000000790000780c */ /* 0x040fe20001f64270 */
[----:B------:R-:W-:Y:S01]  /*9570*/  @P4 STG.E.U16 desc[UR36][R12.64+0xe2], R147 ;  /* 0x0000e2930c004986 */ /* 0x000fe2000c101524 */
[C---:B------:R-:W-:Y:S01]  /*9580*/  ISETP.GT.AND P4, PT, R0.reuse, 0x78, P0 ;  /* 0x000000780000780c */ /* 0x040fe20000784270 */
[-C--:B------:R-:W-:Y:S01]  /*9590*/  FMUL R53, R53, R155.reuse ;  /* 0x0000009b35357220 */ /* 0x080fe20000400000 */
[----:B------:R-:W-:Y:S01]  /*95a0*/  ISETP.GT.AND P0, PT, R0, 0x79, P0 ;  /* 0x000000790000780c */ /* 0x000fe20000704270 */
[-C--:B------:R-:W-:Y:S01]  /*95b0*/  FMUL R54, R54, R155.reuse ;  /* 0x0000009b36367220 */ /* 0x080fe20000400000 */
[----:B------:R-:W-:Y:S01]  /*95c0*/  F2FP.F16.F32.PACK_AB R46, RZ, R46 ;  /* 0x0000002eff2e723e */ /* 0x000fe200000000ff */
[----:B------:R-:W-:Y:S01]  /*95d0*/  FMUL R55, R55, R155 ;  /* 0x0000009b37377220 */ /* 0x000fe20000400000 */
[----:B------:R-:W-:Y:S01]  /*95e0*/  F2FP.F16.F32.PACK_AB R47, RZ, R47 ;  /* 0x0000002fff2f723e */ /* 0x000fe200000000ff */
[-C--:B------:R-:W-:Y:S01]  /*95f0*/  FMUL R56, R56, R155.reuse ;  /* 0x0000009b38387220 */ /* 0x080fe20000400000 */
[----:B------:R-:W-:Y:S01]  /*9600*/  F2FP.F16.F32.PACK_AB R48, RZ, R48 ;  /* 0x00000030ff30723e */ /* 0x000fe200000000ff */
[----:B------:R-:W-:Y:S01]  /*9610*/  @P5 STG.E.U16 desc[UR36][R6.64+0xf0], R148 ;  /* 0x0000f09406005986 */ /* 0x000fe2000c101524 */
[----:B0-----:R-:W-:Y:S01]  /*9620*/  IADD3 R4, P5, R23, R6, RZ ;  /* 0x0000000617047210 */ /* 0x001fe20007fbe0ff */
[----:B------:R-:W-:Y:S01]  /*9630*/  FMUL R57, R57, R155 ;  /* 0x0000009b39397220 */ /* 0x000fe20000400000 */
[----:B------:R-:W-:Y:S01]  /*9640*/  F2FP.F16.F32.PACK_AB R49, RZ, R49 ;  /* 0x00000031ff31723e */ /* 0x000fe200000000ff */
[----:B------:R0:W-:Y:S01]  /*9650*/  @P3 STG.E.U16 desc[UR36][R6.64+0xf2], R149 ;  /* 0x0000f29506003986 */ /* 0x0001e2000c101524 */
[----:B------:R-:W-:Y:S01]  /*9660*/  ISETP.GT.AND P3, PT, R0, RZ, P1 ;  /* 0x000000ff0000720c */ /* 0x000fe20000f64270 */
[----:B------:R-:W-:Y:S01]  /*9670*/  FMUL R58, R58, R155 ;  /* 0x0000009b3a3a7220 */ /* 0x000fe20000400000 */
[----:B------:R-:W-:Y:S01]  /*9680*/  IADD3.X R5, R21, R7, RZ, P5, !PT ;  /* 0x0000000715057210 */ /* 0x000fe20002ffe4ff */
[----:B------:R-:W-:Y:S01]  /*9690*/  @P4 STG.E.U16 desc[UR36][R12.64+0xf0], R150 ;  /* 0x0000f0960c004986 */ /* 0x000fe2000c101524 */
[C---:B------:R-:W-:Y:S01]  /*96a0*/  ISETP.GT.AND P4, PT, R0.reuse, 0x1, P1 ;  /* 0x000000010000780c */ /* 0x040fe20000f84270 */
[-C--:B------:R-:W-:Y:S01]  /*96b0*/  FMUL R59, R59, R155.reuse ;  /* 0x0000009b3b3b7220 */ /* 0x080fe20000400000 */
[C---:B------:R-:W-:Y:S01]  /*96c0*/  ISETP.GT.AND P5, PT, R0.reuse, RZ, P2 ;  /* 0x000000ff0000720c */ /* 0x040fe200017a4270 */
[----:B------:R-:W-:Y:S01]  /*96d0*/  @P0 STG.E.U16 desc[UR36][R12.64+0xf2], R151 ;  /* 0x0000f2970c000986 */ /* 0x000fe2000c101524 */
[----:B------:R-:W-:Y:S01]  /*96e0*/  ISETP.GT.AND P0, PT, R0, 0x1, P2 ;  /* 0x000000010000780c */ /* 0x000fe20001704270 */
[-C--:B------:R-:W-:Y:S01]  /*96f0*/  FMUL R60, R60, R155.reuse ;  /* 0x0000009b3c3c7220 */ /* 0x080fe20000400000 */
[----:B------:R-:W-:Y:S01]  /*9700*/  F2FP.F16.F32.PACK_AB R50, RZ, R50 ;  /* 0x00000032ff32723e */ /* 0x000fe200000000ff */
[----:B------:R-:W-:Y:S01]  /*9710*/  FMUL R61, R61, R155 ;  /* 0x0000009b3d3d7220 */ /* 0x000fe20000400000 */
[----:B------:R-:W-:Y:S01]  /*9720*/  F2FP.F16.F32.PACK_AB R51, RZ, R51 ;  /* 0x00000033ff33723e */ /* 0x000fe200000000ff */
[----:B------:R-:W-:Y:S01]  /*9730*/  @P3 STG.E.U16 desc[UR36][R4.64], R24 ;  /* 0x0000001804003986 */ /* 0x000fe2000c101524 */
[C---:B0-----:R-:W-:Y:S01]  /*9740*/  IADD3 R6, P3, R11.reuse, R4, RZ ;  /* 0x000000040b067210 */ /* 0x041fe20007f7e0ff */
[-C--:B------:R-:W-:Y:S01]  /*9750*/  FMUL R62, R62, R155.reuse ;  /* 0x0000009b3e3e7220 */ /* 0x080fe20000400000 */
[----:B------:R-:W-:Y:S01]  /*9760*/  F2FP.F16.F32.PACK_AB R52, RZ, R52 ;  /* 0x00000034ff34723e */ /* 0x000fe200000000ff */
[----:B------:R-:W-:Y:S01]  /*9770*/  @P4 STG.E.U16 desc[UR36][R4.64+0x2], R25 ;  /* 0x0000021904004986 */ /* 0x000fe2000c101524 */
[----:B------:R-:W-:Y:S01]  /*9780*/  IADD3 R10, P4, R11, R4, RZ ;  /* 0x000000040b0a7210 */ /* 0x000fe20007f9e0ff */
[--C-:B------:R-:W-:Y:S01]  /*9790*/  IMAD.X R7, R9, 0x1, R5.reuse, P3 ;  /* 0x0000000109077824 */ /* 0x100fe200018e0605 */
[C---:B------:R-:W-:Y:S01]  /*97a0*/  ISETP.GT.AND P3, PT, R0.reuse, 0x9, P2 ;  /* 0x000000090000780c */ /* 0x040fe20001764270 */
[----:B------:R-:W-:Y:S01]  /*97b0*/  FMUL R63, R63, R155 ;  /* 0x0000009b3f3f7220 */ /* 0x000fe20000400000 */
[----:B------:R-:W-:Y:S01]  /*97c0*/  F2FP.F16.F32.PACK_AB R53, RZ, R53 ;  /* 0x00000035ff35723e */ /* 0x000fe200000000ff */
[----:B------:R-:W-:Y:S01]  /*97d0*/  IMAD.X R11, R9, 0x1, R5, P4 ;  /* 0x00000001090b7824 */ /* 0x000fe200020e0605 */
[----:B------:R-:W-:Y:S01]  /*97e0*/  ISETP.GT.AND P4, PT, R0, 0x8, P1 ;  /* 0x000000080000780c */ /* 0x000fe20000f84270 */
[-C--:B------:R-:W-:Y:S01]  /*97f0*/  FMUL R64, R64, R155.reuse ;  /* 0x0000009b40407220 */ /* 0x080fe20000400000 */
[----:B------:R-:W-:Y:S01]  /*9800*/  F2FP.F16.F32.PACK_AB R54, RZ, R54 ;  /* 0x00000036ff36723e */ /* 0x000fe200000000ff */
[-C--:B------:R-:W-:Y:S01]  /*9810*/  FMUL R65, R65, R155.reuse ;  /* 0x0000009b41417220 */ /* 0x080fe20000400000 */
        /* <DEDUP_REMOVED lines=13> */
[-C--:B------:R-:W-:Y:S01]  /*98f0*/  FMUL R70, R70, R155.reuse ;  /* 0x0000009b46467220 */ /* 0x080fe20000400000 */
[----:B------:R-:W-:Y:S01]  /*9900*/  @P5 STG.E.U16 desc[UR36][R4.64+0x12], R29 ;  /* 0x0000121d04005986 */ /* 0x000fe2000c101524 */
[C---:B------:R-:W-:Y:S01]  /*9910*/  ISETP.GT.AND P5, PT, R0.reuse, 0x11, P1 ;  /* 0x000000110000780c */ /* 0x040fe20000fa4270 */
[-C--:B------:R-:W-:Y:S01]  /*9920*/  FMUL R71, R71, R155.reuse ;  /* 0x0000009b47477220 */ /* 0x080fe20000400000 */
[----:B------:R-:W-:Y:S01]  /*9930*/  F2FP.F16.F32.PACK_AB R58, RZ, R58 ;  /* 0x0000003aff3a723e */ /* 0x000fe200000000ff */
[----:B------:R0:W-:Y:S01]  /*9940*/  @P0 STG.E.U16 desc[UR36][R6.64+0x10], R30 ;  /* 0x0000101e06000986 */ /* 0x0001e2000c101524 */
        /* <DEDUP_REMOVED lines=13> */
[--C-:B0-----:R-:W-:Y:S01]  /*9a20*/  @P0 IMAD.MOV.U32 R6, RZ, RZ, R14.reuse ;  /* 0x000000ffff060224 */ /* 0x101fe200078e000e */
[----:B------:R-:W-:Y:S01]  /*9a30*/  F2FP.F16.F32.PACK_AB R62, RZ, R62 ;  /* 0x0000003eff3e723e */ /* 0x000fe200000000ff */
[--C-:B------:R-:W-:Y:S01]  /*9a40*/  @P0 IMAD.MOV.U32 R7, RZ, RZ, R15.reuse ;  /* 0x000000ffff070224 */ /* 0x100fe200078e000f */
[----:B------:R-:W-:Y:S01]  /*9a50*/  F2FP.F16.F32.PACK_AB R63, RZ, R63 ;  /* 0x0000003fff3f723e */ /* 0x000fe200000000ff */
[-C--:B------:R-:W-:Y:S01]  /*9a60*/  FMUL R75, R75, R155.reuse ;  /* 0x0000009b4b4b7220 */ /* 0x080fe20000400000 */
[----:B------:R-:W-:Y:S01]  /*9a70*/  F2FP.F16.F32.PACK_AB R64, RZ, R64 ;  /* 0x00000040ff40723e */ /* 0x000fe200000000ff */
[-C--:B------:R-:W-:Y:S01]  /*9a80*/  FMUL R76, R76, R155.reuse ;  /* 0x0000009b4c4c7220 */ /* 0x080fe20000400000 */
[----:B------:R0:W-:Y:S01]  /*9a90*/  @P0 STG.E.U16 desc[UR36][R6.64+0x20], R34 ;  /* 0x0000202206000986 */ /* 0x0001e2000c101524 */
        /* <DEDUP_REMOVED lines=30> */
[----:B0-----:R-:W-:Y:S01]  /*9c80*/  @P0 IMAD.MOV.U32 R6, RZ, RZ, R14 ;  /* 0x000000ffff060224 */ /* 0x001fe200078e000e */
[----:B------:R-:W-:Y:S01]  /*9c90*/  F2FP.F16.F32.PACK_AB R76, RZ, R76 ;  /* 0x0000004cff4c723e */ /* 0x000fe200000000ff */
[----:B------:R-:W-:Y:S01]  /*9ca0*/  @P0 IMAD.MOV.U32 R7, RZ, RZ, R15 ;  /* 0x000000ffff070224 */ /* 0x000fe200078e000f */
[----:B------:R-:W-:Y:S01]  /*9cb0*/  F2FP.F16.F32.PACK_AB R77, RZ, R77 ;  /* 0x0000004dff4d723e */ /* 0x000fe200000000ff */
[----:B------:R-:W-:Y:S01]  /*9cc0*/  FMUL R87, R87, R155 ;  /* 0x0000009b57577220 */ /* 0x000fe20000400000 */
[----:B------:R-:W-:-:S02]  /*9cd0*/  F2FP.F16.F32.PACK_AB R78, RZ, R78 ;  /* 0x0000004eff4e723e */ /* 0x000fc400000000ff */
[----:B------:R0:W-:Y:S01]  /*9ce0*/  @P0 STG.E.U16 desc[UR36][R6.64+0x30], R38 ;  /* 0x0000302606000986 */ /* 0x0001e2000c101524 */
[----:B------:R-:W-:Y:S02]  /*9cf0*/  ISETP.GT.AND P0, PT, R0, 0x20, P2 ;  /* 0x000000200000780c */ /* 0x000fe40001704270 */
[----:B------:R-:W-:Y:S02]  /*9d00*/  F2FP.F16.F32.PACK_AB R79, RZ, R79 ;  /* 0x0000004fff4f723e */ /* 0x000fe400000000ff */
[----:B------:R-:W-:Y:S02]  /*9d10*/  F2FP.F16.F32.PACK_AB R80, RZ, R80 ;  /* 0x00000050ff50723e */ /* 0x000fe400000000ff */
[----:B------:R-:W-:Y:S02]  /*9d20*/  F2FP.F16.F32.PACK_AB R81, RZ, R81 ;  /* 0x00000051ff51723e */ /* 0x000fe400000000ff */
[----:B------:R-:W-:Y:S02]  /*9d30*/  F2FP.F16.F32.PACK_AB R82, RZ, R82 ;  /* 0x00000052ff52723e */ /* 0x000fe400000000ff */
[----:B------:R-:W-:Y:S01]  /*9d40*/  F2FP.F16.F32.PACK_AB R83, RZ, R83 ;  /* 0x00000053ff53723e */ /* 0x000fe200000000ff */
[----:B0-----:R-:W-:Y:S01]  /*9d50*/  @P3 IMAD.MOV.U32 R6, RZ, RZ, R14 ;  /* 0x000000ffff063224 */ /* 0x001fe200078e000e */
[----:B------:R-:W-:-:S02]  /*9d60*/  @P3 MOV R7, R15 ;  /* 0x0000000f00073202 */ /* 0x000fc40000000f00 */
[----:B------:R-:W-:Y:S02]  /*9d70*/  F2FP.F16.F32.PACK_AB R84, RZ, R84 ;  /* 0x00000054ff54723e */ /* 0x000fe400000000ff */
[----:B------:R-:W-:Y:S01]  /*9d80*/  F2FP.F16.F32.PACK_AB R85, RZ, R85 ;  /* 0x00000055ff55723e */ /* 0x000fe200000000ff */
[----:B------:R0:W-:Y:S01]  /*9d90*/  @P3 STG.E.U16 desc[UR36][R6.64+0x32], R39 ;  /* 0x0000322706003986 */ /* 0x0001e2000c101524 */
[C---:B------:R-:W-:Y:S02]  /*9da0*/  ISETP.GT.AND P3, PT, R0.reuse, 0x21, P2 ;  /* 0x000000210000780c */ /* 0x040fe40001764270 */
[----:B------:R-:W-:Y:S01]  /*9db0*/  F2FP.F16.F32.PACK_AB R86, RZ, R86 ;  /* 0x00000056ff56723e */ /* 0x000fe200000000ff */
[----:B------:R-:W-:Y:S01]  /*9dc0*/  @P4 STG.E.U16 desc[UR36][R4.64+0x40], R40 ;  /* 0x0000402804004986 */ /* 0x000fe2000c101524 */
[C---:B------:R-:W-:Y:S02]  /*9dd0*/  ISETP.GT.AND P4, PT, R0.reuse, 0x28, P1 ;  /* 0x000000280000780c */ /* 0x040fe40000f84270 */
[----:B------:R-:W-:Y:S01]  /*9de0*/  F2FP.F16.F32.PACK_AB R87, RZ, R87 ;  /* 0x00000057ff57723e */ /* 0x000fe200000000ff */
[----:B------:R-:W-:Y:S01]  /*9df0*/  @P5 STG.E.U16 desc[UR36][R4.64+0x42], R41 ;  /* 0x0000422904005986 */ /* 0x000fe2000c101524 */
[----:B------:R-:W-:Y:S01]  /*9e00*/  ISETP.GT.AND P5, PT, R0, 0x29, P1 ;  /* 0x000000290000780c */ /* 0x000fe20000fa4270 */
[----:B0-----:R-:W-:-:S02]  /*9e10*/  @P0 IMAD.MOV.U32 R6, RZ, RZ, R14 ;  /* 0x000000ffff060224 */ /* 0x001fc400078e000e */
[----:B------:R-:W-:-:S05]  /*9e20*/  @P0 IMAD.MOV.U32 R7, RZ, RZ, R15 ;  /* 0x000000ffff070224 */ /* 0x000fca00078e000f */
[----:B------:R0:W-:Y:S01]  /*9e30*/  @P0 STG.E.U16 desc[UR36][R6.64+0x40], R42 ;  /* 0x0000402a06000986 */ /* 0x0001e2000c101524 */
[----:B------:R-:W-:Y:S01]  /*9e40*/  ISETP.GT.AND P0, PT, R0, 0x28, P2 ;  /* 0x000000280000780c */ /* 0x000fe20001704270 */
[----:B0-----:R-:W-:Y:S02]  /*9e50*/  @P3 IMAD.MOV.U32 R6, RZ, RZ, R14 ;  /* 0x000000ffff063224 */ /* 0x001fe400078e000e */
[----:B------:R-:W-:-:S05]  /*9e60*/  @P3 IMAD.MOV.U32 R7, RZ, RZ, R15 ;  /* 0x000000ffff073224 */ /* 0x000fca00078e000f */
[----:B------:R0:W-:Y:S01]  /*9e70*/  @P3 STG.E.U16 desc[UR36][R6.64+0x42], R43 ;  /* 0x0000422b06003986 */ /* 0x0001e2000c101524 */
[----:B------:R-:W-:-:S03]  /*9e80*/  ISETP.GT.AND P3, PT, R0, 0x29, P2 ;  /* 0x000000290000780c */ /* 0x000fc60001764270 */
[----:B------:R-:W-:Y:S01]  /*9e90*/  @P4 STG.E.U16 desc[UR36][R4.64+0x50], R44 ;  /* 0x0000502c04004986 */ /* 0x000fe2000c101524 */
[----:B------:R-:W-:-:S03]  /*9ea0*/  ISETP.GT.AND P4, PT, R0, 0x30, P1 ;  /* 0x000000300000780c */ /* 0x000fc60000f84270 */
[----:B------:R-:W-:Y:S01]  /*9eb0*/  @P5 STG.E.U16 desc[UR36][R4.64+0x52], R45 ;  /* 0x0000522d04005986 */ /* 0x000fe2000c101524 */
[----:B------:R-:W-:Y:S01]  /*9ec0*/  ISETP.GT.AND P5, PT, R0, 0x31, P1 ;  /* 0x000000310000780c */ /* 0x000fe20000fa4270 */
[----:B0-----:R-:W-:Y:S02]  /*9ed0*/  @P0 IMAD.MOV.U32 R6, RZ, RZ, R14 ;  /* 0x000000ffff060224 */ /* 0x001fe400078e000e */
        /* <DEDUP_REMOVED lines=11> */
[----:B0-----:R-:W-:Y:S01]  /*9f90*/  @P0 IMAD.MOV.U32 R6, RZ, RZ, R14 ;  /* 0x000000ffff060224 */ /* 0x001fe200078e000e */
[----:B------:R-:W-:-:S05]  /*9fa0*/  @P0 MOV R7, R15 ;  /* 0x0000000f00070202 */ /* 0x000fca0000000f00 */
        /* <DEDUP_REMOVED lines=26> */
[----:B0-----:R-:W-:Y:S01]  /*a150*/  @P3 IMAD.MOV.U32 R6, RZ, RZ, R14 ;  /* 0x000000ffff063224 */ /* 0x001fe200078e000e */
[----:B------:R-:W-:-:S05]  /*a160*/  @P3 MOV R7, R15 ;  /* 0x0000000f00073202 */ /* 0x000fca0000000f00 */
        /* <DEDUP_REMOVED lines=61> */
[C---:B------:R-:W-:Y:S02]  /*a540*/  ISETP.GT.AND P3, PT, R0.reuse, 0x78, P1 ;  /* 0x000000780000780c */ /* 0x040fe40000f64270 */
[C---:B------:R-:W-:Y:S01]  /*a550*/  ISETP.GT.AND P1, PT, R0.reuse, 0x79, P1 ;  /* 0x000000790000780c */ /* 0x040fe20000f24270 */
[----:B------:R-:W-:Y:S01]  /*a560*/  @P4 STG.E.U16 desc[UR36][R4.64+0xe0], R80 ;  /* 0x0000e05004004986 */ /* 0x000fe2000c101524 */
[----:B------:R-:W-:-:S03]  /*a570*/  ISETP.GT.AND P4, PT, R0, 0x71, P2 ;  /* 0x000000710000780c */ /* 0x000fc60001784270 */
[----:B------:R-:W-:Y:S01]  /*a580*/  @P5 STG.E.U16 desc[UR36][R4.64+0xe2], R81 ;  /* 0x0000e25104005986 */ /* 0x000fe2000c101524 */
[C---:B------:R-:W-:Y:S02]  /*a590*/  ISETP.GT.AND P5, PT, R0.reuse, 0x78, P2 ;  /* 0x000000780000780c */ /* 0x040fe400017a4270 */
[----:B------:R-:W-:Y:S01]  /*a5a0*/  ISETP.GT.AND P2, PT, R0, 0x79, P2 ;  /* 0x000000790000780c */ /* 0x000fe20001744270 */
[----:B0-----:R-:W-:Y:S02]  /*a5b0*/  @P0 IMAD.MOV.U32 R6, RZ, RZ, R14 ;  /* 0x000000ffff060224 */ /* 0x001fe400078e000e */
[----:B------:R-:W-:-:S05]  /*a5c0*/  @P0 IMAD.MOV.U32 R7, RZ, RZ, R15 ;  /* 0x000000ffff070224 */ /* 0x000fca00078e000f */
[----:B------:R0:W-:Y:S02]  /*a5d0*/  @P0 STG.E.U16 desc[UR36][R6.64+0xe0], R82 ;  /* 0x0000e05206000986 */ /* 0x0001e4000c101524 */
[----:B0-----:R-:W-:Y:S02]  /*a5e0*/  @P4 IMAD.MOV.U32 R6, RZ, RZ, R14 ;  /* 0x000000ffff064224 */ /* 0x001fe400078e000e */
[----:B------:R-:W-:-:S05]  /*a5f0*/  @P4 IMAD.MOV.U32 R7, RZ, RZ, R15 ;  /* 0x000000ffff074224 */ /* 0x000fca00078e000f */
[----:B------:R-:W-:Y:S04]  /*a600*/  @P4 STG.E.U16 desc[UR36][R6.64+0xe2], R83 ;  /* 0x0000e25306004986 */ /* 0x000fe8000c101524 */
[----:B------:R-:W-:Y:S04]  /*a610*/  @P3 STG.E.U16 desc[UR36][R4.64+0xf0], R84 ;  /* 0x0000f05404003986 */ /* 0x000fe8000c101524 */
[----:B------:R0:W-:Y:S02]  /*a620*/  @P1 STG.E.U16 desc[UR36][R4.64+0xf2], R85 ;  /* 0x0000f25504001986 */ /* 0x0001e4000c101524 */
[----:B0-----:R-:W-:-:S02]  /*a630*/  @P5 IMAD.MOV.U32 R4, RZ, RZ, R14 ;  /* 0x000000ffff045224 */ /* 0x001fc400078e000e */
[----:B------:R-:W-:-:S05]  /*a640*/  @P5 IMAD.MOV.U32 R5, RZ, RZ, R15 ;  /* 0x000000ffff055224 */ /* 0x000fca00078e000f */
[----:B------:R0:W-:Y:S04]  /*a650*/  @P5 STG.E.U16 desc[UR36][R4.64+0xf0], R86 ;  /* 0x0000f05604005986 */ /* 0x0001e8000c101524 */
[----:B------:R0:W-:Y:S02]  /*a660*/  @P2 STG.E.U16 desc[UR36][R14.64+0xf2], R87 ;  /* 0x0000f2570e002986 */ /* 0x0001e4000c101524 */
.L_x_287:
[----:B------:R-:W-:Y:S05]  /*a670*/  BSYNC B0 ;  /* 0x0000000000007941 */ /* 0x000fea0003800000 */
.L_x_35:
[----:B------:R-:W-:Y:S01]  /*a680*/  ULDC UR4, c[0x0][0xc] ;  /* 0x0000030000047ab9 */ /* 0x000fe20000000800 */
[----:B------:R-:W-:Y:S01]  /*a690*/  ULDC UR5, c[0x0][0x10] ;  /* 0x0000040000057ab9 */ /* 0x000fe20000000800 */
[----:B0-----:R-:W0:Y:S01]  /*a6a0*/  LDC R3, c[0x0][0x14] ;  /* 0x00000500ff037b82 */ /* 0x001e220000000800 */
[----:B------:R-:W-:Y:S01]  /*a6b0*/  UIMAD.WIDE.U32 UR4, UR4, UR5, URZ ;  /* 0x00000005040472a5 */ /* 0x000fe2000f8e003f */
[----:B------:R-:W-:Y:S01]  /*a6c0*/  PRMT R0, RZ, 0x7610, R0 ;  /* 0x00007610ff007816 */ /* 0x000fe20000000000 */
[----:B-----5:R-:W-:Y:S02]  /*a6d0*/  IMAD.MOV.U32 R154, RZ, RZ, -0x1 ;  /* 0xffffffffff9a7424 */ /* 0x020fe400078e00ff */
[----:B------:R-:W-:Y:S02]  /*a6e0*/  IMAD.MOV.U32 R23, RZ, RZ, -0x1 ;  /* 0xffffffffff177424 */ /* 0x000fe400078e00ff */
[----:B0-----:R-:W-:-:S04]  /*a6f0*/  IMAD.WIDE.U32 R16, R3, UR4, R16 ;  /* 0x0000000403107c25 */ /* 0x001fc8000f8e0010 */
[----:B------:R-:W-:Y:S01]  /*a700*/  IMAD R3, R3, UR5, RZ ;  /* 0x0000000503037c24 */ /* 0x000fe2000f8e02ff */
[----:B------:R-:W-:Y:S02]  /*a710*/  ULDC.64 UR4, c[0x0][0x650] ;  /* 0x0001940000047ab9 */ /* 0x000fe40000000a00 */
[----:B------:R-:W-:Y:S01]  /*a720*/  ISETP.GE.U32.AND P0, PT, R16, UR4, PT ;  /* 0x0000000410007c0c */ /* 0x000fe2000bf06070 */
[----:B------:R-:W-:-:S05]  /*a730*/  IMAD.IADD R17, R17, 0x1, R3 ;  /* 0x0000000111117824 */ /* 0x000fca00078e0203 */
[----:B------:R-:W-:-:S13]  /*a740*/  ISETP.GE.U32.AND.EX P0, PT, R17, UR5, PT, P0 ;  /* 0x0000000511007c0c */ /* 0x000fda000bf06100 */
[----:B------:R-:W-:Y:S05]  /*a750*/  @P0 BRA `(.L_x_288) ;  /* 0x0000000400640947 */ /* 0x000fea0003800000 */
[----:B------:R-:W0:Y:S01]  /*a760*/  S2R R12, SR_CTAID.X ;  /* 0x00000000000c7919 */ /* 0x000e220000002500 */
[----:B-12---:R-:W1:Y:S01]  /*a770*/  LDC.64 R10, c[0x0][0x628] ;  /* 0x00018a00ff0a7b82 */ /* 0x006e620000000a00 */
[----:B------:R-:W-:Y:S01]  /*a780*/  ULDC UR4, c[0x0][0x150] ;  /* 0x0000540000047ab9 */ /* 0x000fe20000000800 */
[----:B------:R-:W-:Y:S01]  /*a790*/  MOV R8, R16 ;  /* 0x0000001000087202 */ /* 0x000fe20000000f00 */
[----:B------:R-:W2:Y:S01]  /*a7a0*/  S2R R24, SR_CTAID.Y ;  /* 0x0000000000187919 */ /* 0x000ea20000002600 */
[----:B------:R-:W-:-:S04]  /*a7b0*/  IMAD.MOV.U32 R9, RZ, RZ, R17 ;  /* 0x000000ffff097224 */ /* 0x000fc800078e0011 */
[----:B------:R-:W2:Y:S08]  /*a7c0*/  LDC R21, c[0x0][0x144] ;  /* 0x00005100ff157b82 */ /* 0x000eb00000000800 */
[----:B------:R-:W2:Y:S08]  /*a7d0*/  LDC R0, c[0x0][0x630] ;  /* 0x00018c00ff007b82 */ /* 0x000eb00000000800 */
[----:B------:R-:W2:Y:S01]  /*a7e0*/  LDC.64 R14, c[0x0][0x620] ;  /* 0x00018800ff0e7b82 */ /* 0x000ea20000000a00 */
[----:B-1----:R-:W-:-:S04]  /*a7f0*/  ISETP.NE.U32.AND P0, PT, R10, RZ, PT ;  /* 0x000000ff0a00720c */ /* 0x002fc80003f05070 */
[----:B------:R-:W-:Y:S02]  /*a800*/  ISETP.NE.AND.EX P0, PT, R11, RZ, PT, P0 ;  /* 0x000000ff0b00720c */ /* 0x000fe40003f05300 */
[----:B0-----:R-:W-:-:S05]  /*a810*/  I2FP.F32.U32 R3, R12 ;  /* 0x0000000c00037245 */ /* 0x001fca0000201000 */
[----:B------:R-:W-:-:S04]  /*a820*/  FMUL R3, R3, UR4 ;  /* 0x0000000403037c20 */ /* 0x000fc80008400000 */
[----:B------:R0:W1:Y:S02]  /*a830*/  F2I.U32.TRUNC.NTZ R20, R3 ;  /* 0x0000000300147305 */ /* 0x000064000020f000 */
[----:B------:R-:W-:Y:S05]  /*a840*/  @!P0 BRA `(.L_x_289) ;  /* 0x0000000000288947 */ /* 0x000fea0003800000 */
[----:B0-----:R-:W0:Y:S02]  /*a850*/  LDC R3, c[0x0][0x634] ;  /* 0x00018d00ff037b82 */ /* 0x001e240000000800 */
        /* <DEDUP_REMOVED lines=9> */
.L_x_289:
[----:B------:R-:W5:Y:S01]  /*a8f0*/  LDC.64 R30, c[0x0][0x640] ;  /* 0x00019000ff1e7b82 */ /* 0x000f620000000a00 */
[-CC-:B--2---:R-:W-:Y:S01]  /*a900*/  SHF.R.U64 R23, R8, R0.reuse, R9.reuse ;  /* 0x0000000008177219 */ /* 0x184fe20000001209 */
[----:B-1----:R-:W-:Y:S01]  /*a910*/  IMAD.MOV R20, RZ, RZ, -R20 ;  /* 0x000000ffff147224 */ /* 0x002fe200078e0a14 */
[----:B------:R-:W-:Y:S01]  /*a920*/  SHF.R.U32.HI R0, RZ, R0, R9 ;  /* 0x00000000ff007219 */ /* 0x000fe20000011609 */
[----:B------:R-:W-:Y:S01]  /*a930*/  ULDC UR4, c[0x0][0x154] ;  /* 0x0000550000047ab9 */ /* 0x000fe20000000800 */
[----:B0-----:R-:W-:Y:S01]  /*a940*/  IADD3 R3, P0, RZ, -R23, RZ ;  /* 0x80000017ff037210 */ /* 0x001fe20007f1e0ff */
[----:B------:R-:W-:Y:S02]  /*a950*/  IMAD R26, R21, R20, R12 ;  /* 0x00000014151a7224 */ /* 0x000fe400078e020c */
[----:B------:R-:W0:Y:S01]  /*a960*/  LDC R6, c[0x0][0x618] ;  /* 0x00018600ff067b82 */ /* 0x000e220000000800 */
[----:B------:R-:W-:Y:S02]  /*a970*/  IMAD.MOV.U32 R7, RZ, RZ, 0x1 ;  /* 0x00000001ff077424 */ /* 0x000fe400078e00ff */
[----:B------:R-:W-:-:S04]  /*a980*/  IMAD.X R5, RZ, RZ, ~R0, P0 ;  /* 0x000000ffff057224 */ /* 0x000fc800000e0e00 */
[-C--:B------:R-:W-:Y:S01]  /*a990*/  IMAD R0, R5, R14.reuse, RZ ;  /* 0x0000000e05007224 */ /* 0x080fe200078e02ff */
[----:B------:R-:W1:Y:S01]  /*a9a0*/  LDC R8, c[0x0][0x608] ;  /* 0x00018200ff087b82 */ /* 0x000e620000000800 */
[----:B------:R-:W-:-:S04]  /*a9b0*/  IMAD.WIDE.U32 R4, R3, R14, R16 ;  /* 0x0000000e03047225 */ /* 0x000fc800078e0010 */
[----:B------:R-:W-:Y:S01]  /*a9c0*/  IMAD R3, R3, R15, R0 ;  /* 0x0000000f03037224 */ /* 0x000fe200078e0200 */
[----:B------:R-:W-:Y:S02]  /*a9d0*/  I2FP.F32.U32 R0, R24 ;  /* 0x0000001800007245 */ /* 0x000fe40000201000 */
[----:B------:R-:W2:Y:S01]  /*a9e0*/  LDC R28, c[0x0][0x658] ;  /* 0x00019600ff1c7b82 */ /* 0x000ea20000000800 */
[----:B------:R-:W-:Y:S01]  /*a9f0*/  IMAD.IADD R3, R5, 0x1, R3 ;  /* 0x0000000105037824 */ /* 0x000fe200078e0203 */
[----:B-----5:R-:W-:Y:S01]  /*aa00*/  ISETP.NE.U32.AND P0, PT, R30, RZ, PT ;  /* 0x000000ff1e00720c */ /* 0x020fe20003f05070 */
[----:B------:R-:W-:Y:S01]  /*aa10*/  FMUL R0, R0, UR4 ;  /* 0x0000000400007c20 */ /* 0x000fe20008400000 */
[----:B------:R-:W-:Y:S02]  /*aa20*/  IMAD.MOV.U32 R5, RZ, RZ, -0x1 ;  /* 0xffffffffff057424 */ /* 0x000fe400078e00ff */
[----:B------:R-:W-:Y:S01]  /*aa30*/  ISETP.NE.AND.EX P0, PT, R31, RZ, PT, P0 ;  /* 0x000000ff1f00720c */ /* 0x000fe20003f05300 */
[----:B------:R1:W2:Y:S01]  /*aa40*/  F2I.U32.TRUNC.NTZ R13, R0 ;  /* 0x00000000000d7305 */ /* 0x0002a2000020f000 */
[----:B------:R-:W3:Y:S01]  /*aa50*/  LDC R15, c[0x0][0x148] ;  /* 0x00005200ff0f7b82 */ /* 0x000ee20000000800 */
[----:B0-----:R-:W-:-:S02]  /*aa60*/  SHF.R.U64 R12, R4, R6, R3 ;  /* 0x00000006040c7219 */ /* 0x001fc40000001203 */
[----:B------:R-:W-:-:S05]  /*aa70*/  SHF.R.U32.HI R3, RZ, R6, R3 ;  /* 0x00000006ff037219 */ /* 0x000fca0000011603 */
[----:B------:R-:W0:Y:S01]  /*aa80*/  LDC R20, c[0x0][0x600] ;  /* 0x00018000ff147b82 */ /* 0x000e220000000800 */
[-CC-:B-1----:R-:W-:Y:S02]  /*aa90*/  SHF.R.U64 R10, R12, R8.reuse, R3.reuse ;  /* 0x000000080c0a7219 */ /* 0x182fe40000001203 */
[----:B------:R-:W-:-:S05]  /*aaa0*/  SHF.R.U32.HI R3, RZ, R8, R3 ;  /* 0x00000008ff037219 */ /* 0x000fca0000011603 */
[----:B------:R-:W1:Y:S01]  /*aab0*/  LDC R21, c[0x0][0x648] ;  /* 0x00019200ff157b82 */ /* 0x000e620000000800 */
[-C--:B--2---:R-:W-:Y:S02]  /*aac0*/  SHF.L.U32 R4, R5, R28.reuse, RZ ;  /* 0x0000001c05047219 */ /* 0x084fe400000006ff */
[-CC-:B------:R-:W-:Y:S02]  /*aad0*/  SHF.R.U64 R14, R10, R28.reuse, R3.reuse ;  /* 0x0000001c0a0e7219 */ /* 0x180fe40000001203 */
[----:B------:R-:W-:Y:S02]  /*aae0*/  SHF.R.U32.HI R5, RZ, R28, R3 ;  /* 0x0000001cff057219 */ /* 0x000fe40000011603 */
[----:B------:R-:W-:Y:S01]  /*aaf0*/  LOP3.LUT R153, RZ, R4, RZ, 0x33, !PT ;  /* 0x00000004ff997212 */ /* 0x000fe200078e33ff */
[----:B------:R-:W2:Y:S01]  /*ab00*/  LDC R25, c[0x0][0x638] ;  /* 0x00018e00ff197b82 */ /* 0x000ea20000000800 */
[----:B------:R-:W-:Y:S02]  /*ab10*/  SHF.L.U32 R28, R7, R28, RZ ;  /* 0x0000001c071c7219 */ /* 0x000fe400000006ff */
[----:B------:R-:W-:-:S05]  /*ab20*/  MOV R4, R14 ;  /* 0x0000000e00047202 */ /* 0x000fca0000000f00 */
[----:B------:R-:W0:Y:S01]  /*ab30*/  LDC R27, c[0x0][0x610] ;  /* 0x00018400ff1b7b82 */ /* 0x000e220000000800 */
[----:B------:R-:W-:Y:S05]  /*ab40*/  @!P0 BRA `(.L_x_290) ;  /* 0x0000000000288947 */ /* 0x000fea0003800000 */
[----:B------:R-:W5:Y:S02]  /*ab50*/  LDC R3, c[0x0][0x64c] ;  /* 0x00019300ff037b82 */ /* 0x000f640000000800 */
[----:B-----5:R-:W-:-:S05]  /*ab60*/  IADD3 R3, P0, R14, R3, RZ ;  /* 0x000000030e037210 */ /* 0x020fca0007f1e0ff */
        /* <DEDUP_REMOVED lines=8> */
.L_x_290:
[----:B------:R-:W-:Y:S01]  /*abf0*/  ISETP.NE.AND P0, PT, R2, 0x1, PT ;  /* 0x000000010200780c */ /* 0x000fe20003f05270 */
[----:B------:R-:W-:Y:S01]  /*ac00*/  IMAD.MOV R13, RZ, RZ, -R13 ;  /* 0x000000ffff0d7224 */ /* 0x000fe200078e0a0d */
[----:B-1----:R-:W-:Y:S01]  /*ac10*/  SHF.R.U64 R0, R4, R21, R5 ;  /* 0x0000001504007219 */ /* 0x002fe20000001205 */
[----:B0-----:R-:W-:Y:S01]  /*ac20*/  VIADD R5, R20, 0xffffffff ;  /* 0xffffffff14057836 */ /* 0x001fe20000000000 */
[----:B------:R-:W-:-:S03]  /*ac30*/  LOP3.LUT R153, R10, R153, RZ, 0xc0, !PT ;  /* 0x000000990a997212 */ /* 0x000fc600078ec0ff */
[----:B------:R-:W-:Y:S01]  /*ac40*/  IMAD.MOV R3, RZ, RZ, -R0 ;  /* 0x000000ffff037224 */ /* 0x000fe200078e0a00 */
[----:B------:R-:W-:Y:S01]  /*ac50*/  LOP3.LUT R5, R12, R5, RZ, 0xc0, !PT ;  /* 0x000000050c057212 */ /* 0x000fe200078ec0ff */
[----:B------:R-:W-:Y:S02]  /*ac60*/  IMAD R153, R28, R0, R153 ;  /* 0x000000001c997224 */ /* 0x000fe400078e0299 */
[----:B--2---:R-:W-:Y:S02]  /*ac70*/  IMAD R0, R3, R25, R14 ;  /* 0x0000001903007224 */ /* 0x004fe400078e020e */
[----:B---3--:R-:W-:Y:S02]  /*ac80*/  @P0 IMAD R26, R15, R13, R24 ;  /* 0x0000000d0f1a0224 */ /* 0x008fe400078e0218 */
[----:B------:R-:W-:Y:S02]  /*ac90*/  IMAD R4, R0, R20, R5 ;  /* 0x0000001400047224 */ /* 0x000fe400078e0205 */
[----:B------:R-:W-:-:S02]  /*aca0*/  IMAD R153, R153, R27, R26 ;  /* 0x0000001b99997224 */ /* 0x000fc400078e021a */
[----:B------:R-:W-:-:S03]  /*acb0*/  IMAD.MOV.U32 R3, RZ, RZ, 0x1 ;  /* 0x00000001ff037424 */ /* 0x000fc600078e00ff */
[----:B------:R-:W-:Y:S02]  /*acc0*/  SEL R154, R4, R153, !P0 ;  /* 0x00000099049a7207 */ /* 0x000fe40004000000 */
[----:B------:R-:W-:Y:S02]  /*acd0*/  PRMT R0, R3, 0x7610, R0 ;  /* 0x0000761003007816 */ /* 0x000fe40000000000 */
[----:B------:R-:W-:-:S07]  /*ace0*/  SEL R153, R153, R4, !P0 ;  /* 0x0000000499997207 */ /* 0x000fce0004000000 */
.L_x_288:
[----:B------:R-:W-:-:S13]  /*acf0*/  LOP3.LUT P0, RZ, R0, 0xff, RZ, 0xc0, !PT ;  /* 0x000000ff00ff7812 */ /* 0x000fda000780c0ff */
[----:B------:R-:W-:Y:S05]  /*ad00*/  @P0 BRA `(.L_x_291) ;  /* 0xffffff6400700947 */ /* 0x000fea000383ffff */
[----:B------:R-:W-:Y:S05]  /*ad10*/  EXIT ;  /* 0x000000000000794d */ /* 0x000fea0003800000 */
.L_x_8:
[----:B0-----:R-:W-:Y:S01]  /*ad20*/  ULDC.64 UR4, c[0x0][0x650] ;  /* 0x0001940000047ab9 */ /* 0x001fe20000000a00 */
        /* <DEDUP_REMOVED lines=25> */
.L_x_293:
[----:B------:R-:W0:Y:S01]  /*aec0*/  LDC.64 R28, c[0x0][0x640] ;  /* 0x00019000ff1c7b82 */ /* 0x000e220000000a00 */
[-CC-:B------:R-:W-:Y:S01]  /*aed0*/  SHF.R.U64 R22, R12, R6.reuse, R13.reuse ;  /* 0x000000060c167219 */ /* 0x180fe2000000120d */
[----:B------:R-:W-:Y:S01]  /*aee0*/  IMAD.MOV.U32 R30, RZ, RZ, 0x1 ;  /* 0x00000001ff1e7424 */ /* 0x000fe200078e00ff */
[----:B------:R-:W-:Y:S02]  /*aef0*/  SHF.R.U32.HI R6, RZ, R6, R13 ;  /* 0x00000006ff067219 */ /* 0x000fe4000001160d */
        /* <DEDUP_REMOVED lines=9> */
[----:B------:R-:W-:-:S03]  /*af90*/  IMAD.IADD R9, R9, 0x1, R11 ;  /* 0x0000000109097824 */ /* 0x000fc600078e020b */
[----:B------:R-:W-:-:S03]  /*afa0*/  ISETP.NE.AND.EX P0, PT, R29, RZ, PT, P0 ;  /* 0x000000ff1d00720c */ /* 0x000fc60003f05300 */
[----:B------:R-:W0:Y:S01]  /*afb0*/  LDC R20, c[0x0][0x600] ;  /* 0x00018000ff147b82 */ /* 0x000e220000000800 */
[-CC-:B-1----:R-:W-:Y:S01]  /*afc0*/  SHF.R.U64 R14, R8, R10.reuse, R9.reuse ;  /* 0x0000000a080e7219 */ /* 0x182fe20000001209 */
[----:B------:R-:W-:Y:S01]  /*afd0*/  IMAD.MOV.U32 R8, RZ, RZ, -0x1 ;  /* 0xffffffffff087424 */ /* 0x000fe200078e00ff */
[----:B------:R-:W-:-:S05]  /*afe0*/  SHF.R.U32.HI R9, RZ, R10, R9 ;  /* 0x0000000aff097219 */ /* 0x000fca0000011609 */
[----:B------:R-:W1:Y:S01]  /*aff0*/  LDC R26, c[0x0][0x648] ;  /* 0x00019200ff1a7b82 */ /* 0x000e620000000800 */
[-CC-:B--2---:R-:W-:Y:S02]  /*b000*/  SHF.R.U64 R21, R14, R12.reuse, R9.reuse ;  /* 0x0000000c0e157219 */ /* 0x184fe40000001209 */
[----:B------:R-:W-:-:S05]  /*b010*/  SHF.R.U32.HI R6, RZ, R12, R9 ;  /* 0x0000000cff067219 */ /* 0x000fca0000011609 */
[----:B------:R-:W2:Y:S01]  /*b020*/  LDC R27, c[0x0][0x638] ;  /* 0x00018e00ff1b7b82 */ /* 0x000ea20000000800 */
[-C--:B---3--:R-:W-:Y:S02]  /*b030*/  SHF.L.U32 R8, R8, R25.reuse, RZ ;  /* 0x0000001908087219 */ /* 0x088fe400000006ff */
[-CC-:B------:R-:W-:Y:S02]  /*b040*/  SHF.R.U64 R23, R21, R25.reuse, R6.reuse ;  /* 0x0000001915177219 */ /* 0x180fe40000001206 */
[----:B------:R-:W-:Y:S02]  /*b050*/  LOP3.LUT R32, RZ, R8, RZ, 0x33, !PT ;  /* 0x00000008ff207212 */ /* 0x000fe400078e33ff */
[----:B------:R-:W-:Y:S01]  /*b060*/  SHF.R.U32.HI R9, RZ, R25, R6 ;  /* 0x00000019ff097219 */ /* 0x000fe20000011606 */
        /* <DEDUP_REMOVED lines=13> */
.L_x_294:
[----:B------:R-:W-:Y:S02]  /*b140*/  ISETP.NE.AND P0, PT, R2, 0x1, PT ;  /* 0x000000010200780c */ /* 0x000fe40003f05270 */
[----:B-1----:R-:W-:Y:S01]  /*b150*/  SHF.R.U64 R6, R8, R26, R9 ;  /* 0x0000001a08067219 */ /* 0x002fe20000001209 */
[----:B0-----:R-:W-:Y:S01]  /*b160*/  VIADD R9, R20, 0xffffffff ;  /* 0xffffffff14097836 */ /* 0x001fe20000000000 */
[----:B------:R-:W-:Y:S02]  /*b170*/  SHF.L.U32 R30, R30, R25, RZ ;  /* 0x000000191e1e7219 */ /* 0x000fe400000006ff */
[----:B------:R-:W-:Y:S01]  /*b180*/  LOP3.LUT R5, R21, R32, RZ, 0xc0, !PT ;  /* 0x0000002015057212 */ /* 0x000fe200078ec0ff */
[----:B------:R-:W-:-:S04]  /*b190*/  IMAD.MOV R8, RZ, RZ, -R6 ;  /* 0x000000ffff087224 */ /* 0x000fc800078e0a06 */
[----:B------:R-:W-:Y:S01]  /*b1a0*/  IMAD R6, R30, R6, R5 ;  /* 0x000000061e067224 */ /* 0x000fe200078e0205 */
[----:B------:R-:W-:Y:S01]  /*b1b0*/  LOP3.LUT R5, R14, R9, RZ, 0xc0, !PT ;  /* 0x000000090e057212 */ /* 0x000fe200078ec0ff */
[----:B------:R-:W-:Y:S02]  /*b1c0*/  @P0 IMAD R3, R7, R24, R4 ;  /* 0x0000001807030224 */ /* 0x000fe400078e0204 */
[----:B--2---:R-:W-:Y:S02]  /*b1d0*/  IMAD R4, R8, R27, R23 ;  /* 0x0000001b08047224 */ /* 0x004fe400078e0217 */
[----:B---3--:R-:W-:Y:S02]  /*b1e0*/  IMAD R3, R6, R31, R3 ;  /* 0x0000001f06037224 */ /* 0x008fe400078e0203 */
[----:B------:R-:W-:Y:S02]  /*b1f0*/  IMAD R4, R4, R20, R5 ;  /* 0x0000001404047224 */ /* 0x000fe400078e0205 */
[----:B------:R-:W-:-:S02]  /*b200*/  IMAD.MOV.U32 R8, RZ, RZ, 0x1 ;  /* 0x00000001ff087424 */ /* 0x000fc400078e00ff */
[----:B------:R-:W-:Y:S01]  /*b210*/  IMAD.MOV.U32 R6, RZ, RZ, R22 ;  /* 0x000000ffff067224 */ /* 0x000fe200078e0016 */
[----:B------:R-:W-:Y:S02]  /*b220*/  SEL R20, R4, R3, !P0 ;  /* 0x0000000304147207 */ /* 0x000fe40004000000 */
[----:B------:R-:W-:-:S07]  /*b230*/  SEL R21, R3, R4, !P0 ;  /* 0x0000000403157207 */ /* 0x000fce0004000000 */
.L_x_292:
[----:B------:R-:W-:-:S08]  /*b240*/  NOP ;  /* 0x0000000000007918 */ /* 0x000fd00000000000 */
[----:B------:R-:W0:-:S00]  /*b250*/  USETMAXREG.DEALLOC.CTAPOOL 0x28 ;  /* 0x00000028000079c8 */ /* 0x000e0000080e0500 */
[----:B0-----:R-:W-:-:S13]  /*b260*/  ISETP.NE.AND P0, PT, R0, RZ, PT ;  /* 0x000000ff0000720c */ /* 0x001fda0003f05270 */
[----:B------:R-:W-:Y:S05]  /*b270*/  @P0 EXIT ;  /* 0x000000000000094d */ /* 0x000fea0003800000 */
[----:B------:R-:W-:Y:S01]  /*b280*/  LOP3.LUT P0, RZ, R8, 0xff, RZ, 0xc0, !PT ;  /* 0x000000ff08ff7812 */ /* 0x000fe2000780c0ff */
[----:B------:R-:W-:Y:S02]  /*b290*/  IMAD.MOV.U32 R0, RZ, RZ, 0x1 ;  /* 0x00000001ff007424 */ /* 0x000fe400078e00ff */
[----:B------:R-:W-:-:S10]  /*b2a0*/  IMAD.MOV.U32 R3, RZ, RZ, RZ ;  /* 0x000000ffff037224 */ /* 0x000fd400078e00ff */
[----:B------:R-:W-:Y:S05]  /*b2b0*/  @!P0 BRA `(.L_x_295) ;  /* 0x0000000c00448947 */ /* 0x000fea0003800000 */
[----:B------:R-:W0:Y:S01]  /*b2c0*/  LDC R0, c[0x0][0x28c] ;  /* 0x0000a300ff007b82 */ /* 0x000e220000000800 */
[----:B------:R-:W1:Y:S01]  /*b2d0*/  S2R R12, SR_CgaCtaId ;  /* 0x00000000000c7919 */ /* 0x000e620000008800 */
[----:B------:R-:W-:Y:S01]  /*b2e0*/  ULDC UR5, c[0x0][0x600] ;  /* 0x0001800000057ab9 */ /* 0x000fe20000000800 */
[----:B------:R-:W-:Y:S01]  /*b2f0*/  ULDC UR4, c[0x0][0xc] ;  /* 0x0000030000047ab9 */ /* 0x000fe20000000800 */
[----:B------:R-:W-:Y:S01]  /*b300*/  UIADD3 UR16, UR5, -0x1, URZ ;  /* 0xffffffff05107890 */ /* 0x000fe2000fffe03f */
[----:B------:R-:W-:Y:S01]  /*b310*/  BSSY B0, `(.L_x_295) ;  /* 0x00000cb000007945 */ /* 0x000fe20003800000 */
[----:B------:R-:W-:Y:S01]  /*b320*/  ULDC UR6, c[0x0][0x658] ;  /* 0x0001960000067ab9 */ /* 0x000fe20000000800 */
[----:B------:R-:W-:Y:S01]  /*b330*/  ULDC UR5, c[0x0][0x10] ;  /* 0x0000040000057ab9 */ /* 0x000fe20000000800 */
[----:B------:R-:W-:Y:S01]  /*b340*/  UMOV UR7, 0xffffffff ;  /* 0xffffffff00077882 */ /* 0x000fe20000000000 */
[----:B------:R-:W-:Y:S01]  /*b350*/  UMOV UR8, 0x1 ;  /* 0x0000000100087882 */ /* 0x000fe20000000000 */
[----:B------:R-:W-:Y:S01]  /*b360*/  UIMAD.WIDE.U32 UR4, UR4, UR5, URZ ;  /* 0x00000005040472a5 */ /* 0x000fe2000f8e003f */
[----:B------:R-:W-:Y:S01]  /*b370*/  IMAD.MOV.U32 R9, RZ, RZ, 0x1 ;  /* 0x00000001ff097424 */ /* 0x000fe200078e00ff */
[----:B------:R-:W-:Y:S01]  /*b380*/  USHF.L.U32 UR7, UR7, UR6, URZ ;  /* 0x0000000607077299 */ /* 0x000fe2000800063f */
[----:B------:R-:W-:Y:S01]  /*b390*/  LOP3.LUT R8, R19, 0x2, RZ, 0xfc, !PT ;  /* 0x0000000213087812 */ /* 0x000fe200078efcff */
[----:B------:R-:W-:-:S02]  /*b3a0*/  USHF.L.U32 UR18, UR8, UR6, URZ ;  /* 0x0000000608127299 */ /* 0x000fc4000800063f */
[----:B------:R-:W-:Y:S01]  /*b3b0*/  ULOP3.LUT UR17, URZ, UR7, URZ, 0x33, !UPT ;  /* 0x000000073f117292 */ /* 0x000fe2000f8e333f */
[----:B------:R-:W-:Y:S01]  /*b3c0*/  ULDC UR6, c[0x0][0x14] ;  /* 0x0000050000067ab9 */ /* 0x000fe20000000800 */
[----:B------:R-:W-:Y:S01]  /*b3d0*/  ULDC.64 UR22, c[0x0][0x198] ;  /* 0x0000660000167ab9 */ /* 0x000fe20000000a00 */
[----:B------:R-:W-:Y:S02]  /*b3e0*/  UIMAD.WIDE.U32 UR20, UR4, UR6, URZ ;  /* 0x00000006041472a5 */ /* 0x000fe4000f8e003f */
[----:B------:R-:W-:Y:S01]  /*b3f0*/  UIMAD UR13, UR5, UR6, URZ ;  /* 0x00000006050d72a4 */ /* 0x000fe2000f8e023f */
[----:B0-----:R-:W-:-:S03]  /*b400*/  IADD3 R0, R0, 0x1f, RZ ;  /* 0x0000001f00007810 */ /* 0x001fc60007ffe0ff */
[----:B------:R-:W-:Y:S01]  /*b410*/  UIADD3 UR13, UR21, UR13, URZ ;  /* 0x0000000d150d7290 */ /* 0x000fe2000fffe03f */
[----:B------:R-:W-:-:S04]  /*b420*/  SHF.R.S32.HI R3, RZ, 0x1f, R0 ;  /* 0x0000001fff037819 */ /* 0x000fc80000011400 */
[----:B------:R-:W-:Y:S01]  /*b430*/  LEA.HI R10, R3, R0, RZ, 0x5 ;  /* 0x00000000030a7211 */ /* 0x000fe200078f28ff */
[C---:B-1----:R-:W-:Y:S02]  /*b440*/  IMAD.SHL.U32 R11, R12.reuse, 0x40, RZ ;  /* 0x000000400c0b7824 */ /* 0x042fe400078e00ff */
[----:B------:R-:W-:Y:S01]  /*b450*/  IMAD.SHL.U32 R12, R12, 0x800, RZ ;  /* 0x000008000c0c7824 */ /* 0x000fe200078e00ff */
[----:B------:R-:W-:Y:S01]  /*b460*/  SHF.R.S32.HI R10, RZ, 0x5, R10 ;  /* 0x00000005ff0a7819 */ /* 0x000fe2000001140a */
[----:B------:R-:W-:Y:S01]  /*b470*/  IMAD.MOV.U32 R0, RZ, RZ, 0x1 ;  /* 0x00000001ff007424 */ /* 0x000fe200078e00ff */
[----:B------:R-:W-:Y:S01]  /*b480*/  LOP3.LUT R11, R11, 0x40, RZ, 0xc0, !PT ;  /* 0x000000400b0b7812 */ /* 0x000fe200078ec0ff */
[----:B------:R-:W-:Y:S01]  /*b490*/  IMAD.MOV.U32 R3, RZ, RZ, RZ ;  /* 0x000000ffff037224 */ /* 0x000fe200078e00ff */
[----:B------:R-:W-:Y:S01]  /*b4a0*/  LOP3.LUT R12, R12, 0x800, RZ, 0xc0, !PT ;  /* 0x000008000c0c7812 */ /* 0x000fe200078ec0ff */
[----:B------:R-:W-:-:S07]  /*b4b0*/  VIADD R13, R10, 0x1 ;  /* 0x000000010a0d7836 */ /* 0x000fce0000000000 */
.L_x_306:
[----:B------:R-:W-:-:S03]  /*b4c0*/  UMOV UR4, 0xffffffff ;  /* 0xffffffff00047882 */ /* 0x000fc60000000000 */
[----:B------:R-:W-:Y:S05]  /*b4d0*/  BRA.DIV UR4, `(.L_x_296) ;  /* 0x0000001204587947 */ /* 0x000fea000b800000 */
[----:B------:R-:W-:-:S13]  /*b4e0*/  ELECT P6, URZ, PT ;  /* 0x00000000003f782f */ /* 0x000fda00038c0000 */
.L_x_322:
[----:B------:R-:W0:Y:S01]  /*b4f0*/  LDC R4, c[0x0][0x28c] ;  /* 0x0000a300ff047b82 */ /* 0x000e220000000800 */
[----:B------:R-:W-:Y:S01]  /*b500*/  BSSY B1, `(.L_x_297) ;  /* 0x0000038000017945 */ /* 0x000fe20003800000 */
[----:B0-----:R-:W-:-:S13]  /*b510*/  ISETP.LT.OR P6, PT, R4, 0x1, !P6 ;  /* 0x000000010400780c */ /* 0x001fda00077c1670 */
[----:B------:R-:W-:Y:S05]  /*b520*/  @P6 BRA `(.L_x_298) ;  /* 0x0000000000d46947 */ /* 0x000fea0003800000 */
[----:B------:R-:W-:Y:S01]  /*b530*/  IMAD R20, R20, 0x80, R11 ;  /* 0x0000008014147824 */ /* 0x000fe200078e020b */
[----:B------:R-:W-:Y:S01]  /*b540*/  MOV R24, RZ ;  /* 0x000000ff00187202 */ /* 0x000fe20000000f00 */
[----:B------:R-:W-:Y:S02]  /*b550*/  IMAD.SHL.U32 R21, R21, 0x100, RZ ;  /* 0x0000010015157824 */ /* 0x000fe400078e00ff */
[----:B------:R-:W-:Y:S02]  /*b560*/  IMAD.MOV.U32 R4, RZ, RZ, R13 ;  /* 0x000000ffff047224 */ /* 0x000fe400078e000d */
[----:B------:R-:W-:Y:S02]  /*b570*/  IMAD.MOV.U32 R5, RZ, RZ, R0 ;  /* 0x000000ffff057224 */ /* 0x000fe400078e0000 */
[----:B------:R-:W-:-:S07]  /*b580*/  IMAD.MOV.U32 R7, RZ, RZ, R3 ;  /* 0x000000ffff077224 */ /* 0x000fce00078e0003 */
.L_x_301:
[----:B------:R-:W0:Y:S01]  /*b590*/  S2R R15, SR_CgaCtaId ;  /* 0x00000000000f7919 */ /* 0x000e220000008800 */
[----:B------:R-:W-:Y:S02]  /*b5a0*/  MOV R14, 0x400 ;  /* 0x00000400000e7802 */ /* 0x000fe40000000f00 */
[----:B------:R-:W-:Y:S02]  /*b5b0*/  LOP3.LUT P1, RZ, R18, 0x7f, RZ, 0xc0, !PT ;  /* 0x0000007f12ff7812 */ /* 0x000fe4000782c0ff */
[----:B0-----:R-:W-:Y:S02]  /*b5c0*/  LEA R22, R15, R14, 0x18 ;  /* 0x0000000e0f167211 */ /* 0x001fe400078ec0ff */
[----:B------:R-:W-:-:S09]  /*b5d0*/  SHF.L.U32 R14, R5, 0x1f, RZ ;  /* 0x0000001f050e7819 */ /* 0x000fd200000006ff */
[----:B------:R-:W0:Y:S01]  /*b5e0*/  @!P1 LDC R15, c[0x0][0x500] ;  /* 0x00014000ff0f9b82 */ /* 0x000e220000000800 */
[----:B------:R-:W-:-:S04]  /*b5f0*/  IMAD R23, R7, 0x8, R22 ;  /* 0x0000000807177824 */ /* 0x000fc800078e0216 */
[----:B------:R-:W1:Y:S02]  /*b600*/  SYNCS.PHASECHK.TRANS64.TRYWAIT P0, [R23+URZ+0x48], R14 ;  /* 0x0000480e170075a7 */ /* 0x000e64000800017f */
[----:B-1----:R-:W-:Y:S05]  /*b610*/  @!P0 BRA `(.L_x_299) ;  /* 0x0000001000288947 */ /* 0x002fea0003800000 */
.L_x_323:
[----:B-1----:R-:W-:Y:S01]  /*b620*/  PRMT R14, R8, 0x9910, RZ ;  /* 0x00009910080e7816 */ /* 0x002fe200000000ff */
[----:B0-----:R0:W-:Y:S03]  /*b630*/  @!P1 SYNCS.ARRIVE.TRANS64 RZ, [R23+URZ], R15 ;  /* 0x0000000f17ff99a7 */ /* 0x0011e6000800003f */
[----:B------:R-:W-:-:S13]  /*b640*/  ISETP.NE.AND P0, PT, R14, 0x2, PT ;  /* 0x000000020e00780c */ /* 0x000fda0003f05270 */
[----:B0-----:R-:W-:Y:S05]  /*b650*/  @P0 BRA `(.L_x_300) ;  /* 0x0000000000040947 */ /* 0x001fea0003800000 */
[----:B------:R-:W-:Y:S01]  /*b660*/  BPT.TRAP 0x1 ;  /* 0x000000040000795c */ /* 0x000fe20000300000 */
.L_x_300:
[----:B------:R-:W-:Y:S01]  /*b670*/  IMAD R14, R7, 0x1000, R12 ;  /* 0x00001000070e7824 */ /* 0x000fe200078e020c */
[----:B------:R-:W-:Y:S01]  /*b680*/  R2UR UR9, R23 ;  /* 0x00000000170972ca */ /* 0x000fe200000e0000 */
[--C-:B------:R-:W-:Y:S01]  /*b690*/  IMAD R15, R7, 0x4000, R22.reuse ;  /* 0x00004000070f7824 */ /* 0x100fe200078e0216 */
[----:B------:R-:W-:Y:S01]  /*b6a0*/  UIADD3 UR4, UP0, UR22, 0xf0, URZ ;  /* 0x000000f016047890 */ /* 0x000fe2000ff1e03f */
[----:B------:R-:W-:Y:S01]  /*b6b0*/  IMAD R14, R14, 0x2, R22 ;  /* 0x000000020e0e7824 */ /* 0x000fe200078e0216 */
[----:B------:R-:W-:Y:S01]  /*b6c0*/  R2UR UR11, R21 ;  /* 0x00000000150b72ca */ /* 0x000fe200000e0000 */
[----:B------:R-:W-:Y:S01]  /*b6d0*/  UIADD3 UR24, UP1, UR22, 0x1f0, URZ ;  /* 0x000001f016187890 */ /* 0x000fe2000ff3e03f */
[----:B------:R-:W-:Y:S01]  /*b6e0*/  R2UR UR5, R15 ;  /* 0x000000000f0572ca */ /* 0x000fe200000e0000 */
[----:B------:R-:W-:Y:S01]  /*b6f0*/  VIADD R7, R7, 0x1 ;  /* 0x0000000107077836 */ /* 0x000fe20000000000 */
[----:B------:R-:W-:Y:S01]  /*b700*/  R2UR UR8, R14 ;  /* 0x000000000e0872ca */ /* 0x000fe200000e0000 */
[----:B------:R-:W-:Y:S01]  /*b710*/  UIADD3.X UR25, URZ, UR23, URZ, UP1, !UPT ;  /* 0x000000173f197290 */ /* 0x000fe20008ffe43f */
[----:B------:R-:W-:Y:S01]  /*b720*/  R2UR UR10, R24 ;  /* 0x00000000180a72ca */ /* 0x000fe200000e0000 */
[----:B------:R-:W-:Y:S01]  /*b730*/  UMOV UR6, 0x0 ;  /* 0x0000000000067882 */ /* 0x000fe20000000000 */
[----:B------:R-:W-:Y:S01]  /*b740*/  R2UR UR12, R6 ;  /* 0x00000000060c72ca */ /* 0x000fe200000e0000 */
[----:B------:R-:W-:Y:S01]  /*b750*/  UMOV UR7, 0x10000000 ;  /* 0x1000000000077882 */ /* 0x000fe20000000000 */
[----:B------:R-:W-:Y:S01]  /*b760*/  IADD3 R4, R4, -0x1, RZ ;  /* 0xffffffff04047810 */ /* 0x000fe20007ffe0ff */
[----:B------:R-:W-:Y:S01]  /*b770*/  UMOV UR26, 0x30000 ;  /* 0x00030000001a7882 */ /* 0x000fe20000000000 */
[----:B------:R-:W-:Y:S01]  /*b780*/  R2UR UR19, R20 ;  /* 0x00000000141372ca */ /* 0x000fe200000e0000 */
[----:B------:R-:W-:Y:S01]  /*b790*/  VIADD R24, R24, 0x20 ;  /* 0x0000002018187836 */ /* 0x000fe20000000000 */
[----:B------:R-:W-:Y:S01]  /*b7a0*/  ISETP.GT.AND P1, PT, R4, 0x1, PT ;  /* 0x000000010400780c */ /* 0x000fe20003f24270 */
[----:B------:R-:W-:Y:S01]  /*b7b0*/  UIADD3 UR14, UR5, 0x180, URZ ;  /* 0x00000180050e7890 */ /* 0x000fe2000fffe03f */
[----:B------:R-:W-:Y:S01]  /*b7c0*/  ISETP.NE.AND P0, PT, R7, 0x9, PT ;  /* 0x000000090700780c */ /* 0x000fe20003f05270 */
[----:B------:R-:W-:-:S02]  /*b7d0*/  UIADD3.X UR5, URZ, UR23, URZ, UP0, !UPT ;  /* 0x000000173f057290 */ /* 0x000fc400087fe43f */
[----:B------:R-:W-:Y:S01]  /*b7e0*/  UIADD3 UR15, UR8, 0x24180, URZ ;  /* 0x00024180080f7890 */ /* 0x000fe2000fffe03f */
[----:B------:R-:W-:Y:S02]  /*b7f0*/  SEL R14, RZ, 0x1, P0 ;  /* 0x00000001ff0e7807 */ /* 0x000fe40000000000 */
[----:B------:R-:W-:Y:S01]  /*b800*/  UMOV UR8, UR14 ;  /* 0x0000000e00087c82 */ /* 0x000fe20008000000 */
[----:B------:R-:W-:Y:S02]  /*b810*/  SEL R7, R7, RZ, P0 ;  /* 0x000000ff07077207 */ /* 0x000fe40000000000 */
[----:B------:R-:W-:Y:S01]  /*b820*/  LOP3.LUT R5, R5, R14, RZ, 0x3c, !PT ;  /* 0x0000000e05057212 */ /* 0x000fe200078e3cff */
[----:B------:R0:W-:Y:S02]  /*b830*/  UTMALDG.3D [UR8], [UR4], desc[UR6] ;  /* 0x00000608040075b4 */ /* 0x0001e40008011000 */
[----:B0-----:R-:W-:Y:S01]  /*b840*/  UMOV UR8, UR15 ;  /* 0x0000000f00087c82 */ /* 0x001fe20008000000 */
[----:B------:R-:W-:-:S02]  /*b850*/  UMOV UR11, UR19 ;  /* 0x00000013000b7c82 */ /* 0x000fc40008000000 */
[----:B------:R0:W-:Y:S02]  /*b860*/  UTMALDG.3D.MULTICAST [UR8], [UR24], UR26, desc[UR6] ;  /* 0x00000608180073b4 */ /* 0x0001e4000801181a */
[----:B0-----:R-:W-:Y:S05]  /*b870*/  @P1 BRA `(.L_x_301) ;  /* 0xfffffffc00441947 */ /* 0x001fea000383ffff */
.L_x_298:
[----:B------:R-:W-:Y:S05]  /*b880*/  BSYNC B1 ;  /* 0x0000000000017941 */ /* 0x000fea0003800000 */
.L_x_297:
[----:B------:R-:W-:Y:S01]  /*b890*/  LOP3.LUT P1, RZ, R9, 0xff, RZ, 0xc0, !PT ;  /* 0x000000ff09ff7812 */ /* 0x000fe2000782c0ff */
[C---:B------:R-:W-:Y:S01]  /*b8a0*/  IMAD.IADD R6, R10.reuse, 0x1, R3 ;  /* 0x000000010a067824 */ /* 0x040fe200078e0203 */
[----:B------:R-:W-:Y:S01]  /*b8b0*/  ULDC.64 UR4, c[0x0][0x650] ;  /* 0x0001940000047ab9 */ /* 0x000fe20000000a00 */
[----:B------:R-:W-:Y:S01]  /*b8c0*/  ISETP.GE.U32.AND P2, PT, R10, 0x9, PT ;  /* 0x000000090a00780c */ /* 0x000fe20003f46070 */
[----:B------:R-:W-:Y:S01]  /*b8d0*/  BSSY B1, `(.L_x_302) ;  /* 0x000006c000017945 */ /* 0x000fe20003800000 */
[----:B------:R-:W-:Y:S01]  /*b8e0*/  IMAD.MOV.U32 R21, RZ, RZ, -0x1 ;  /* 0xffffffffff157424 */ /* 0x000fe200078e00ff */
[----:B------:R-:W-:Y:S01]  /*b8f0*/  ISETP.GT.U32.AND P0, PT, R6, 0x8, PT ;  /* 0x000000080600780c */ /* 0x000fe20003f04070 */
[----:B------:R-:W-:Y:S01]  /*b900*/  IMAD.MOV.U32 R20, RZ, RZ, -0x1 ;  /* 0xffffffffff147424 */ /* 0x000fe200078e00ff */
[----:B------:R-:W-:Y:S02]  /*b910*/  PRMT R9, RZ, 0x7610, R9 ;  /* 0x00007610ff097816 */ /* 0x000fe40000000009 */
[----:B------:R-:W-:-:S03]  /*b920*/  ISETP.LT.U32.AND P0, PT, R10, 0x9, P0 ;  /* 0x000000090a00780c */ /* 0x000fc60000701070 */
[----:B------:R-:W0:Y:S01]  /*b930*/  @P1 S2R R5, SR_CgaCtaId ;  /* 0x0000000000051919 */ /* 0x000e220000008800 */
[----:B------:R-:W-:-:S04]  /*b940*/  @P1 MOV R4, 0x400 ;  /* 0x0000040000041802 */ /* 0x000fc80000000f00 */
[----:B0-----:R-:W-:Y:S01]  /*b950*/  @P1 LEA R3, R5, R4, 0x18 ;  /* 0x0000000405031211 */ /* 0x001fe200078ec0ff */
[----:B------:R-:W-:-:S03]  /*b960*/  IMAD.WIDE.U32 R4, R6, 0x38e38e39, RZ ;  /* 0x38e38e3906047825 */ /* 0x000fc600078e00ff */
[----:B------:R0:W-:Y:S01]  /*b970*/  @P1 SYNCS.ARRIVE.TRANS64.A1T0 RZ, [R3+URZ+0xa8], RZ ;  /* 0x0000a8ff03ff19a7 */ /* 0x0001e2000810003f */
[----:B------:R-:W-:Y:S02]  /*b980*/  IADD3 R16, P1, R16, UR20, RZ ;  /* 0x0000001410107c10 */ /* 0x000fe4000ff3e0ff */
[----:B------:R-:W-:Y:S02]  /*b990*/  SHF.R.U32.HI R5, RZ, 0x1, R5 ;  /* 0x00000001ff057819 */ /* 0x000fe40000011605 */
[----:B------:R-:W-:Y:S02]  /*b9a0*/  IADD3.X R17, R17, UR13, RZ, P1, !PT ;  /* 0x0000000d11117c10 */ /* 0x000fe40008ffe4ff */
[----:B------:R-:W-:Y:S02]  /*b9b0*/  PRMT R4, RZ, 0x7610, R4 ;  /* 0x00007610ff047816 */ /* 0x000fe40000000004 */
[----:B0-----:R-:W-:Y:S02]  /*b9c0*/  SEL R3, RZ, 0x1, !P0 ;  /* 0x00000001ff037807 */ /* 0x001fe40004000000 */
[----:B------:R-:W-:-:S02]  /*b9d0*/  ISETP.GE.U32.AND P0, PT, R16, UR4, PT ;  /* 0x0000000410007c0c */ /* 0x000fc4000bf06070 */
[----:B------:R-:W-:Y:S01]  /*b9e0*/  LOP3.LUT R0, R0, R3, RZ, 0x3c, !PT ;  /* 0x0000000300007212 */ /* 0x000fe200078e3cff */
[----:B------:R-:W-:Y:S01]  /*b9f0*/  IMAD R3, R5, -0x9, R6 ;  /* 0xfffffff705037824 */ /* 0x000fe200078e0206 */
[----:B------:R-:W-:Y:S01]  /*ba00*/  ISETP.GE.U32.AND.EX P0, PT, R17, UR5, PT, P0 ;  /* 0x0000000511007c0c */ /* 0x000fe2000bf06100 */
[----:B------:R-:W-:Y:S01]  /*ba10*/  IMAD.MOV.U32 R6, RZ, RZ, -0x1 ;  /* 0xffffffffff067424 */ /* 0x000fe200078e00ff */
[----:B------:R-:W-:-:S11]  /*ba20*/  @P2 LOP3.LUT R0, R0, 0x1, R5, 0x78, !PT ;  /* 0x0000000100002812 */ /* 0x000fd600078e7805 */
[----:B------:R-:W-:Y:S05]  /*ba30*/  @P0 BRA `(.L_x_303) ;  /* 0x0000000400540947 */ /* 0x000fea0003800000 */
[----:B------:R-:W0:Y:S01]  /*ba40*/  S2R R15, SR_CTAID.X ;  /* 0x00000000000f7919 */ /* 0x000e220000002500 */
[----:B------:R-:W-:Y:S01]  /*ba50*/  ULDC.64 UR4, c[0x0][0x628] ;  /* 0x00018a0000047ab9 */ /* 0x000fe20000000a00 */
[----:B------:R-:W-:Y:S01]  /*ba60*/  ULDC UR7, c[0x0][0x630] ;  /* 0x00018c0000077ab9 */ /* 0x000fe20000000800 */
[----:B------:R-:W-:Y:S01]  /*ba70*/  ISETP.NE.U32.AND P0, PT, RZ, UR4, PT ;  /* 0x00000004ff007c0c */ /* 0x000fe2000bf05070 */
[----:B------:R-:W1:Y:S01]  /*ba80*/  S2R R20, SR_CTAID.Y ;  /* 0x0000000000147919 */ /* 0x000e620000002600 */
[----:B------:R-:W-:Y:S01]  /*ba90*/  ULDC UR8, c[0x0][0x150] ;  /* 0x0000540000087ab9 */ /* 0x000fe20000000800 */
[----:B------:R-:W-:Y:S01]  /*baa0*/  IMAD.MOV.U32 R4, RZ, RZ, R16 ;  /* 0x000000ffff047224 */ /* 0x000fe200078e0010 */
[----:B------:R-:W-:Y:S01]  /*bab0*/  ISETP.NE.AND.EX P0, PT, RZ, UR5, PT, P0 ;  /* 0x00000005ff007c0c */ /* 0x000fe2000bf05300 */
[----:B------:R-:W-:Y:S01]  /*bac0*/  IMAD.MOV.U32 R5, RZ, RZ, R17 ;  /* 0x000000ffff057224 */ /* 0x000fe200078e0011 */
[----:B0-----:R-:W-:-:S11]  /*bad0*/  I2FP.F32.U32 R22, R15 ;  /* 0x0000000f00167245 */ /* 0x001fd60000201000 */
[----:B------:R-:W-:Y:S05]  /*bae0*/  @!P0 BRA `(.L_x_304) ;  /* 0x0000000000288947 */ /* 0x000fea0003800000 */
[----:B------:R-:W-:Y:S02]  /*baf0*/  ULDC UR6, c[0x0][0x634] ;  /* 0x00018d0000067ab9 */ /* 0x000fe40000000800 */
[----:B------:R-:W-:-:S05]  /*bb00*/  IADD3 R5, P0, R16, UR6, RZ ;  /* 0x0000000610057c10 */ /* 0x000fca000ff1e0ff */
[----:B------:R-:W-:-:S04]  /*bb10*/  IMAD.X R21, RZ, RZ, R17, P0 ;  /* 0x000000ffff157224 */ /* 0x000fc800000e0611 */
[----:B------:R-:W-:-:S04]  /*bb20*/  IMAD.WIDE.U32 R6, R21, UR4, RZ ;  /* 0x0000000415067c25 */ /* 0x000fc8000f8e00ff */
[----:B------:R-:W-:-:S04]  /*bb30*/  IMAD.WIDE.U32 R6, P0, R5, UR5, R6 ;  /* 0x0000000505067c25 */ /* 0x000fc8000f800006 */
[----:B------:R-:W-:-:S04]  /*bb40*/  IMAD.WIDE.U32 R4, R5, UR4, RZ ;  /* 0x0000000405047c25 */ /* 0x000fc8000f8e00ff */
[----:B------:R-:W-:Y:S01]  /*bb50*/  IMAD.MOV.U32 R4, RZ, RZ, R7 ;  /* 0x000000ffff047224 */ /* 0x000fe200078e0007 */
[----:B------:R-:W-:Y:S02]  /*bb60*/  IADD3 RZ, P1, R5, R6, RZ ;  /* 0x0000000605ff7210 */ /* 0x000fe40007f3e0ff */
[----:B------:R-:W-:-:S03]  /*bb70*/  IADD3.X R5, RZ, RZ, RZ, P0, !PT ;  /* 0x000000ffff057210 */ /* 0x000fc600007fe4ff */
[----:B------:R-:W-:-:S08]  /*bb80*/  IMAD.WIDE.U32.X R4, R21, UR5, R4, P1 ;  /* 0x0000000515047c25 */ /* 0x000fd000088e0404 */
.L_x_304:
[--C-:B------:R-:W-:Y:S01]  /*bb90*/  SHF.R.U64 R14, R4, UR7, R5.reuse ;  /* 0x00000007040e7c19 */ /* 0x100fe20008001205 */
[----:B------:R-:W-:Y:S01]  /*bba0*/  FMUL R22, R22, UR8 ;  /* 0x0000000816167c20 */ /* 0x000fe20008400000 */
[----:B------:R-:W-:Y:S01]  /*bbb0*/  SHF.R.U32.HI R4, RZ, UR7, R5 ;  /* 0x00000007ff047c19 */ /* 0x000fe20008011605 */
[----:B------:R-:W0:Y:S01]  /*bbc0*/  LDC R6, c[0x0][0x144] ;  /* 0x00005100ff067b82 */ /* 0x000e220000000800 */
[----:B------:R-:W-:Y:S01]  /*bbd0*/  IADD3 R5, P0, RZ, -R14, RZ ;  /* 0x8000000eff057210 */ /* 0x000fe20007f1e0ff */
[----:B------:R-:W-:Y:S01]  /*bbe0*/  ULDC UR6, c[0x0][0x154] ;  /* 0x0000550000067ab9 */ /* 0x000fe20000000800 */
[----:B-1----:R-:W-:Y:S01]  /*bbf0*/  I2FP.F32.U32 R7, R20 ;  /* 0x0000001400077245 */ /* 0x002fe20000201000 */
[----:B------:R-:W1:Y:S01]  /*bc00*/  F2I.U32.TRUNC.NTZ R22, R22 ;  /* 0x0000001600167305 */ /* 0x000e62000020f000 */
[----:B------:R-:W-:Y:S01]  /*bc10*/  ULDC.64 UR4, c[0x0][0x620] ;  /* 0x0001880000047ab9 */ /* 0x000fe20000000a00 */
[----:B------:R-:W-:Y:S01]  /*bc20*/  IMAD.X R4, RZ, RZ, ~R4, P0 ;  /* 0x000000ffff047224 */ /* 0x000fe200000e0e04 */
[----:B------:R-:W-:Y:S01]  /*bc30*/  ISETP.NE.AND P2, PT, R2, 0x1, PT ;  /* 0x000000010200780c */ /* 0x000fe20003f45270 */
[----:B------:R-:W-:Y:S01]  /*bc40*/  FMUL R23, R7, UR6 ;  /* 0x0000000607177c20 */ /* 0x000fe20008400000 */
[----:B------:R-:W2:Y:S01]  /*bc50*/  LDC R25, c[0x0][0x148] ;  /* 0x00005200ff197b82 */ /* 0x000ea20000000800 */
[----:B------:R-:W-:Y:S01]  /*bc60*/  IMAD R4, R4, UR4, RZ ;  /* 0x0000000404047c24 */ /* 0x000fe2000f8e02ff */
[----:B------:R-:W-:-:S02]  /*bc70*/  ULDC.64 UR6, c[0x0][0x640] ;  /* 0x0001900000067ab9 */ /* 0x000fc40000000a00 */
[----:B------:R-:W-:Y:S01]  /*bc80*/  ISETP.NE.U32.AND P0, PT, RZ, UR6, PT ;  /* 0x00000006ff007c0c */ /* 0x000fe2000bf05070 */
[----:B------:R-:W3:Y:S01]  /*bc90*/  F2I.U32.TRUNC.NTZ R23, R23 ;  /* 0x0000001700177305 */ /* 0x000ee2000020f000 */
[C---:B------:R-:W-:Y:S02]  /*bca0*/  IMAD R7, R5.reuse, UR5, R4 ;  /* 0x0000000505077c24 */ /* 0x040fe4000f8e0204 */
[----:B------:R-:W-:Y:S01]  /*bcb0*/  IMAD.WIDE.U32 R4, R5, UR4, R16 ;  /* 0x0000000405047c25 */ /* 0x000fe2000f8e0010 */
[----:B------:R-:W-:Y:S01]  /*bcc0*/  ULDC UR4, c[0x0][0x618] ;  /* 0x0001860000047ab9 */ /* 0x000fe20000000800 */
[----:B------:R-:W-:Y:S02]  /*bcd0*/  ISETP.NE.AND.EX P0, PT, RZ, UR7, PT, P0 ;  /* 0x00000007ff007c0c */ /* 0x000fe4000bf05300 */
[----:B------:R-:W-:Y:S02]  /*bce0*/  IMAD.IADD R5, R5, 0x1, R7 ;  /* 0x0000000105057824 */ /* 0x000fe400078e0207 */
[----:B-1----:R-:W-:-:S03]  /*bcf0*/  IMAD.MOV R22, RZ, RZ, -R22 ;  /* 0x000000ffff167224 */ /* 0x002fc600078e0a16 */
[----:B------:R-:W-:Y:S01]  /*bd00*/  SHF.R.U64 R21, R4, UR4, R5 ;  /* 0x0000000404157c19 */ /* 0x000fe20008001205 */
[----:B0-----:R-:W-:Y:S01]  /*bd10*/  IMAD R15, R6, R22, R15 ;  /* 0x00000016060f7224 */ /* 0x001fe200078e020f */
[----:B------:R-:W-:Y:S01]  /*bd20*/  SHF.R.U32.HI R4, RZ, UR4, R5 ;  /* 0x00000004ff047c19 */ /* 0x000fe20008011605 */
[----:B------:R-:W-:Y:S01]  /*bd30*/  ULDC UR4, c[0x0][0x608] ;  /* 0x0001820000047ab9 */ /* 0x000fe20000000800 */
[----:B---3--:R-:W-:Y:S02]  /*bd40*/  IMAD.MOV R6, RZ, RZ, -R23 ;  /* 0x000000ffff067224 */ /* 0x008fe400078e0a17 */
[--C-:B------:R-:W-:Y:S02]  /*bd50*/  SHF.R.U64 R22, R21, UR4, R4.reuse ;  /* 0x0000000415167c19 */ /* 0x100fe40008001204 */
[----:B------:R-:W-:Y:S01]  /*bd60*/  SHF.R.U32.HI R5, RZ, UR4, R4 ;  /* 0x00000004ff057c19 */ /* 0x000fe20008011604 */
[----:B------:R-:W-:Y:S01]  /*bd70*/  ULDC UR4, c[0x0][0x658] ;  /* 0x0001960000047ab9 */ /* 0x000fe20000000800 */
[----:B--2---:R-:W-:-:S02]  /*bd80*/  @P2 IMAD R15, R25, R6, R20 ;  /* 0x00000006190f2224 */ /* 0x004fc400078e0214 */
[--C-:B------:R-:W-:Y:S02]  /*bd90*/  SHF.R.U64 R20, R22, UR4, R5.reuse ;  /* 0x0000000416147c19 */ /* 0x100fe40008001205 */
[----:B------:R-:W-:-:S03]  /*bda0*/  SHF.R.U32.HI R23, RZ, UR4, R5 ;  /* 0x00000004ff177c19 */ /* 0x000fc60008011605 */
[----:B------:R-:W-:Y:S02]  /*bdb0*/  IMAD.MOV.U32 R6, RZ, RZ, R20 ;  /* 0x000000ffff067224 */ /* 0x000fe400078e0014 */
[----:B------:R-:W-:Y:S01]  /*bdc0*/  IMAD.MOV.U32 R5, RZ, RZ, R23 ;  /* 0x000000ffff057224 */ /* 0x000fe200078e0017 */
[----:B------:R-:W-:Y:S06]  /*bdd0*/  @!P0 BRA `(.L_x_305) ;  /* 0x00000000002c8947 */ /* 0x000fec0003800000 */
        /* <DEDUP_REMOVED lines=9> */
[----:B------:R-:W-:-:S04]  /*be70*/  IMAD.WIDE.U32.X R4, R23, UR7, R4, P1 ;  /* 0x0000000717047c25 */ /* 0x000fc800088e0404 */
[----:B------:R-:W-:-:S07]  /*be80*/  IMAD.MOV.U32 R6, RZ, RZ, R4 ;  /* 0x000000ffff067224 */ /* 0x000fce00078e0004 */
.L_x_305:
[----:B------:R-:W-:Y:S01]  /*be90*/  ULDC UR4, c[0x0][0x648] ;  /* 0x0001920000047ab9 */ /* 0x000fe20000000800 */
[----:B------:R-:W-:Y:S01]  /*bea0*/  LOP3.LUT R4, R22, UR17, RZ, 0xc0, !PT ;  /* 0x0000001116047c12 */ /* 0x000fe2000f8ec0ff */
[----:B------:R-:W-:Y:S01]  /*beb0*/  ULDC UR5, c[0x0][0x610] ;  /* 0x0001840000057ab9 */ /* 0x000fe20000000800 */
[----:B------:R-:W-:Y:S01]  /*bec0*/  SHF.R.U64 R5, R6, UR4, R5 ;  /* 0x0000000406057c19 */ /* 0x000fe20008001205 */
[----:B------:R-:W-:Y:S01]  /*bed0*/  ULDC UR4, c[0x0][0x638] ;  /* 0x00018e0000047ab9 */ /* 0x000fe20000000800 */
[----:B------:R-:W-:-:S03]  /*bee0*/  LOP3.LUT R21, R21, UR16, RZ, 0xc0, !PT ;  /* 0x0000001015157c12 */ /* 0x000fc6000f8ec0ff */
[----:B------:R-:W-:Y:S02]  /*bef0*/  IMAD.MOV R7, RZ, RZ, -R5 ;  /* 0x000000ffff077224 */ /* 0x000fe400078e0a05 */
[----:B------:R-:W-:Y:S02]  /*bf00*/  IMAD R4, R5, UR18, R4 ;  /* 0x0000001205047c24 */ /* 0x000fe4000f8e0204 */
[----:B------:R-:W-:Y:S01]  /*bf10*/  IMAD R20, R7, UR4, R20 ;  /* 0x0000000407147c24 */ /* 0x000fe2000f8e0214 */
[----:B------:R-:W-:Y:S01]  /*bf20*/  ULDC UR4, c[0x0][0x600] ;  /* 0x0001800000047ab9 */ /* 0x000fe20000000800 */
[----:B------:R-:W-:Y:S02]  /*bf30*/  IMAD R15, R4, UR5, R15 ;  /* 0x00000005040f7c24 */ /* 0x000fe4000f8e020f */
[----:B------:R-:W-:Y:S02]  /*bf40*/  IMAD R6, R20, UR4, R21 ;  /* 0x0000000414067c24 */ /* 0x000fe4000f8e0215 */
[----:B------:R-:W-:-:S03]  /*bf50*/  IMAD.MOV.U32 R4, RZ, RZ, 0x1 ;  /* 0x00000001ff047424 */ /* 0x000fc600078e00ff */
[----:B------:R-:W-:Y:S02]  /*bf60*/  SEL R20, R6, R15, !P2 ;  /* 0x0000000f06147207 */ /* 0x000fe40005000000 */
[----:B------:R-:W-:Y:S01]  /*bf70*/  SEL R21, R15, R6, !P2 ;  /* 0x000000060f157207 */ /* 0x000fe20005000000 */
[----:B------:R-:W-:-:S07]  /*bf80*/  IMAD.MOV.U32 R6, RZ, RZ, R14 ;  /* 0x000000ffff067224 */ /* 0x000fce00078e000e */
.L_x_303:
[----:B------:R-:W-:Y:S05]  /*bf90*/  BSYNC B1 ;  /* 0x0000000000017941 */ /* 0x000fea0003800000 */
.L_x_302:
[----:B------:R-:W-:-:S13]  /*bfa0*/  LOP3.LUT P0, RZ, R4, 0xff, RZ, 0xc0, !PT ;  /* 0x000000ff04ff7812 */ /* 0x000fda000780c0ff */
[----:B------:R-:W-:Y:S05]  /*bfb0*/  @P0 BRA `(.L_x_306) ;  /* 0xfffffff400400947 */ /* 0x000fea000383ffff */
[----:B------:R-:W-:Y:S05]  /*bfc0*/  BSYNC B0 ;  /* 0x0000000000007941 */ /* 0x000fea0003800000 */
.L_x_295:
[----:B------:R-:W-:-:S03]  /*bfd0*/  UMOV UR4, 0xffffffff ;  /* 0xffffffff00047882 */ /* 0x000fc60000000000 */
[----:B------:R-:W-:Y:S05]  /*bfe0*/  BRA.DIV UR4, `(.L_x_307) ;  /* 0x0000000604c87947 */ /* 0x000fea000b800000 */
[----:B------:R-:W-:-:S13]  /*bff0*/  ELECT P6, URZ, PT ;  /* 0x00000000003f782f */ /* 0x000fda00038c0000 */
.L_x_326:
[----:B------:R-:W-:Y:S04]  /*c000*/  BSSY B0, `(.L_x_308) ;  /* 0x0000058000007945 */ /* 0x000fe80003800000 */
[----:B------:R-:W-:Y:S05]  /*c010*/  @!P6 BRA `(.L_x_309) ;  /* 0x000000040058e947 */ /* 0x000fea0003800000 */
[----:B------:R-:W-:-:S04]  /*c020*/  LOP3.LUT R19, R19, 0x2, RZ, 0xfc, !PT ;  /* 0x0000000213137812 */ /* 0x000fc800078efcff */
[----:B------:R-:W-:-:S13]  /*c030*/  ISETP.NE.AND P0, PT, R19, 0x3, PT ;  /* 0x000000031300780c */ /* 0x000fda0003f05270 */
[----:B------:R-:W-:Y:S05]  /*c040*/  @!P0 BRA `(.L_x_310) ;  /* 0x0000000000048947 */ /* 0x000fea0003800000 */
[----:B------:R-:W-:Y:S01]  /*c050*/  BPT.TRAP 0x1 ;  /* 0x000000040000795c */ /* 0x000fe20000300000 */
.L_x_310:
[----:B------:R-:W0:Y:S01]  /*c060*/  S2R R5, SR_CgaCtaId ;  /* 0x0000000000057919 */ /* 0x000e220000008800 */
[----:B------:R-:W-:Y:S02]  /*c070*/  MOV R2, 0x400 ;  /* 0x0000040000027802 */ /* 0x000fe40000000f00 */
[----:B------:R-:W-:Y:S02]  /*c080*/  SHF.L.U32 R4, R0, 0x1f, RZ ;  /* 0x0000001f00047819 */ /* 0x000fe400000006ff */
[----:B0-----:R-:W-:-:S05]  /*c090*/  LEA R2, R5, R2, 0x18 ;  /* 0x0000000205027211 */ /* 0x001fca00078ec0ff */
[----:B------:R-:W-:-:S04]  /*c0a0*/  VIADD R2, R2, 0x48 ;  /* 0x0000004802027836 */ /* 0x000fc80000000000 */
[C---:B------:R-:W-:Y:S02]  /*c0b0*/  IMAD R7, R3.reuse, 0x8, R2 ;  /* 0x0000000803077824 */ /* 0x040fe400078e0202 */
[----:B------:R-:W-:Y:S02]  /*c0c0*/  VIADD R3, R3, 0x1 ;  /* 0x0000000103037836 */ /* 0x000fe40000000000 */
[----:B------:R-:W0:Y:S03]  /*c0d0*/  SYNCS.PHASECHK.TRANS64.TRYWAIT P0, [R7+URZ], R4 ;  /* 0x00000004070075a7 */ /* 0x000e26000800017f */
[----:B------:R-:W-:-:S04]  /*c0e0*/  ISETP.NE.AND P1, PT, R3, 0x9, PT ;  /* 0x000000090300780c */ /* 0x000fc80003f25270 */
[----:B------:R-:W-:Y:S02]  /*c0f0*/  SEL R5, RZ, 0x1, P1 ;  /* 0x00000001ff057807 */ /* 0x000fe40000800000 */
[----:B------:R-:W-:Y:S02]  /*c100*/  SEL R3, R3, RZ, P1 ;  /* 0x000000ff03037207 */ /* 0x000fe40000800000 */
[----:B------:R-:W-:Y:S02]  /*c110*/  LOP3.LUT R6, R0, R5, RZ, 0x3c, !PT ;  /* 0x0000000500067212 */ /* 0x000fe400078e3cff */
[----:B------:R-:W-:Y:S02]  /*c120*/  LEA R8, R3, R2, 0x3 ;  /* 0x0000000203087211 */ /* 0x000fe400078e18ff */
[----:B------:R-:W-:Y:S01]  /*c130*/  SHF.L.U32 R5, R6, 0x1f, RZ ;  /* 0x0000001f06057819 */ /* 0x000fe200000006ff */
[----:B0-----:R-:W-:Y:S06]  /*c140*/  @!P0 BRA `(.L_x_311) ;  /* 0x0000000400908947 */ /* 0x001fec0003800000 */
.L_x_327:
[----:B------:R-:W1:Y:S01]  /*c150*/  SYNCS.PHASECHK.TRANS64.TRYWAIT P0, [R8+URZ], R5 ;  /* 0x00000005080075a7 */ /* 0x000e62000800017f */
[----:B------:R-:W-:-:S05]  /*c160*/  VIADD R0, R3, 0x1 ;  /* 0x0000000103007836 */ /* 0x000fca0000000000 */
[----:B------:R-:W-:-:S04]  /*c170*/  ISETP.NE.AND P1, PT, R0, 0x9, PT ;  /* 0x000000090000780c */ /* 0x000fc80003f25270 */
[----:B------:R-:W-:Y:S02]  /*c180*/  SEL R3, RZ, 0x1, P1 ;  /* 0x00000001ff037807 */ /* 0x000fe40000800000 */
[----:B0-----:R-:W-:Y:S02]  /*c190*/  SEL R7, R0, RZ, P1 ;  /* 0x000000ff00077207 */ /* 0x001fe40000800000 */
[----:B------:R-:W-:-:S03]  /*c1a0*/  LOP3.LUT R6, R6, R3, RZ, 0x3c, !PT ;  /* 0x0000000306067212 */ /* 0x000fc600078e3cff */
[----:B------:R-:W-:Y:S01]  /*c1b0*/  IMAD R9, R7, 0x8, R2 ;  /* 0x0000000807097824 */ /* 0x000fe200078e0202 */
[----:B------:R-:W-:Y:S01]  /*c1c0*/  SHF.L.U32 R4, R6, 0x1f, RZ ;  /* 0x0000001f06047819 */ /* 0x000fe200000006ff */
[----:B-1----:R-:W-:Y:S06]  /*c1d0*/  @!P0 BRA `(.L_x_312) ;  /* 0x0000000400808947 */ /* 0x002fec0003800000 */
.L_x_328:
[----:B------:R-:W1:Y:S01]  /*c1e0*/  SYNCS.PHASECHK.TRANS64.TRYWAIT P0, [R9+URZ], R4 ;  /* 0x00000004090075a7 */ /* 0x000e62000800017f */
[----:B------:R-:W-:-:S05]  /*c1f0*/  VIADD R0, R7, 0x1 ;  /* 0x0000000107007836 */ /* 0x000fca0000000000 */
[----:B------:R-:W-:-:S04]  /*c200*/  ISETP.NE.AND P1, PT, R0, 0x9, PT ;  /* 0x000000090000780c */ /* 0x000fc80003f25270 */
[----:B------:R-:W-:Y:S02]  /*c210*/  SEL R3, RZ, 0x1, P1 ;  /* 0x00000001ff037807 */ /* 0x000fe40000800000 */
[----:B------:R-:W-:Y:S02]  /*c220*/  SEL R7, R0, RZ, P1 ;  /* 0x000000ff00077207 */ /* 0x000fe40000800000 */
[----:B------:R-:W-:-:S03]  /*c230*/  LOP3.LUT R6, R6, R3, RZ, 0x3c, !PT ;  /* 0x0000000306067212 */ /* 0x000fc600078e3cff */
[----:B0-----:R-:W-:Y:S01]  /*c240*/  IMAD R8, R7, 0x8, R2 ;  /* 0x0000000807087824 */ /* 0x001fe200078e0202 */
[----:B------:R-:W-:Y:S01]  /*c250*/  SHF.L.U32 R5, R6, 0x1f, RZ ;  /* 0x0000001f06057819 */ /* 0x000fe200000006ff */
[----:B-1----:R-:W-:Y:S06]  /*c260*/  @!P0 BRA `(.L_x_313) ;  /* 0x0000000400708947 */ /* 0x002fec0003800000 */
.L_x_329:
        /* <DEDUP_REMOVED lines=9> */
.L_x_330:
        /* <DEDUP_REMOVED lines=9> */
.L_x_331:
[----:B------:R-:W1:Y:S01]  /*c390*/  SYNCS.PHASECHK.TRANS64.TRYWAIT P0, [R8+URZ], R5 ;  /* 0x00000005080075a7 */ /* 0x000e62000800017f */
[----:B------:R-:W-:-:S04]  /*c3a0*/  IADD3 R0, R7, 0x1, RZ ;  /* 0x0000000107007810 */ /* 0x000fc80007ffe0ff */
[----:B------:R-:W-:-:S04]  /*c3b0*/  ISETP.NE.AND P1, PT, R0, 0x9, PT ;  /* 0x000000090000780c */ /* 0x000fc80003f25270 */
[----:B------:R-:W-:Y:S02]  /*c3c0*/  SEL R3, RZ, 0x1, P1 ;  /* 0x00000001ff037807 */ /* 0x000fe40000800000 */
[----:B------:R-:W-:Y:S02]  /*c3d0*/  SEL R7, R0, RZ, P1 ;  /* 0x000000ff00077207 */ /* 0x000fe40000800000 */
[----:B------:R-:W-:-:S03]  /*c3e0*/  LOP3.LUT R6, R6, R3, RZ, 0x3c, !PT ;  /* 0x0000000306067212 */ /* 0x000fc600078e3cff */
[----:B0-----:R-:W-:Y:S01]  /*c3f0*/  IMAD R9, R7, 0x8, R2 ;  /* 0x0000000807097824 */ /* 0x001fe200078e0202 */
[----:B------:R-:W-:Y:S01]  /*c400*/  SHF.L.U32 R4, R6, 0x1f, RZ ;  /* 0x0000001f06047819 */ /* 0x000fe200000006ff */
[----:B-1----:R-:W-:Y:S06]  /*c410*/  @!P0 BRA `(.L_x_316) ;  /* 0x0000000400408947 */ /* 0x002fec0003800000 */
.L_x_332:
[----:B------:R-:W1:Y:S01]  /*c420*/  SYNCS.PHASECHK.TRANS64.TRYWAIT P0, [R9+URZ], R4 ;  /* 0x00000004090075a7 */ /* 0x000e62000800017f */
[----:B------:R-:W-:-:S05]  /*c430*/  VIADD R0, R7, 0x1 ;  /* 0x0000000107007836 */ /* 0x000fca0000000000 */
[----:B------:R-:W-:-:S04]  /*c440*/  ISETP.NE.AND P1, PT, R0, 0x9, PT ;  /* 0x000000090000780c */ /* 0x000fc80003f25270 */
[----:B------:R-:W-:Y:S02]  /*c450*/  SEL R3, RZ, 0x1, P1 ;  /* 0x00000001ff037807 */ /* 0x000fe40000800000 */
[----:B------:R-:W-:Y:S02]  /*c460*/  SEL R7, R0, RZ, P1 ;  /* 0x000000ff00077207 */ /* 0x000fe40000800000 */
[----:B------:R-:W-:-:S03]  /*c470*/  LOP3.LUT R11, R6, R3, RZ, 0x3c, !PT ;  /* 0x00000003060b7212 */ /* 0x000fc600078e3cff */
[----:B------:R-:W-:Y:S01]  /*c480*/  IMAD R6, R7, 0x8, R2 ;  /* 0x0000000807067824 */ /* 0x000fe200078e0202 */
[----:B0-----:R-:W-:Y:S01]  /*c490*/  SHF.L.U32 R5, R11, 0x1f, RZ ;  /* 0x0000001f0b057819 */ /* 0x001fe200000006ff */
[----:B-1----:R-:W-:Y:S06]  /*c4a0*/  @!P0 BRA `(.L_x_317) ;  /* 0x0000000400308947 */ /* 0x002fec0003800000 */
.L_x_333:
[----:B------:R-:W1:Y:S01]  /*c4b0*/  SYNCS.PHASECHK.TRANS64.TRYWAIT P0, [R6+URZ], R5 ;  /* 0x00000005060075a7 */ /* 0x000e62000800017f */
[----:B------:R-:W-:-:S05]  /*c4c0*/  VIADD R0, R7, 0x1 ;  /* 0x0000000107007836 */ /* 0x000fca0000000000 */
[----:B------:R-:W-:-:S04]  /*c4d0*/  ISETP.NE.AND P1, PT, R0, 0x9, PT ;  /* 0x000000090000780c */ /* 0x000fc80003f25270 */
[----:B0-----:R-:W-:Y:S02]  /*c4e0*/  SEL R4, RZ, 0x1, P1 ;  /* 0x00000001ff047807 */ /* 0x001fe40000800000 */
[----:B------:R-:W-:Y:S02]  /*c4f0*/  SEL R3, R0, RZ, P1 ;  /* 0x000000ff00037207 */ /* 0x000fe40000800000 */
[----:B------:R-:W-:Y:S01]  /*c500*/  LOP3.LUT R0, R11, R4, RZ, 0x3c, !PT ;  /* 0x000000040b007212 */ /* 0x000fe200078e3cff */
[----:B-1----:R-:W-:Y:S06]  /*c510*/  @!P0 BRA `(.L_x_318) ;  /* 0x0000000400288947 */ /* 0x002fec0003800000 */
.L_x_334:
[----:B------:R-:W-:Y:S01]  /*c520*/  IMAD R3, R3, 0x8, R2 ;  /* 0x0000000803037824 */ /* 0x000fe200078e0202 */
[----:B------:R-:W-:-:S07]  /*c530*/  SHF.L.U32 R0, R0, 0x1f, RZ ;  /* 0x0000001f00007819 */ /* 0x000fce00000006ff */
.L_x_319:
[----:B-1----:R1:W2:Y:S02]  /*c540*/  SYNCS.PHASECHK.TRANS64.TRYWAIT P0, [R3+URZ], R0 ;  /* 0x00000000030075a7 */ /* 0x0022a4000800017f */
[----:B--2---:R-:W-:Y:S05]  /*c550*/  @!P0 NANOSLEEP.SYNCS 0x989680 ;  /* 0x009896800000895d */ /* 0x004fea0003900000 */
[----:B------:R-:W2:Y:S02]  /*c560*/  @!P0 SYNCS.PHASECHK.TRANS64 P0, [R3+URZ], R0 ;  /* 0x00000000030085a7 */ /* 0x000ea4000800007f */
[----:B--2---:R-:W-:Y:S05]  /*c570*/  @!P0 BRA `(.L_x_319) ;  /* 0xfffffffc00f08947 */ /* 0x004fea000383ffff */
.L_x_309:
[----:B------:R-:W-:Y:S05]  /*c580*/  BSYNC B0 ;  /* 0x0000000000007941 */ /* 0x000fea0003800000 */
.L_x_308:
[----:B------:R-:W-:Y:S05]  /*c590*/  EXIT ;  /* 0x000000000000794d */ /* 0x000fea0003800000 */
.L_x_22:
[----:B----4-:R4:W0:Y:S02]  /*c5a0*/  SYNCS.PHASECHK.TRANS64.TRYWAIT P1, [R3+URZ], R0 ;  /* 0x00000000030075a7 */ /* 0x010824000802017f */
[----:B0-----:R-:W-:Y:S05]  /*c5b0*/  @!P1 NANOSLEEP.SYNCS 0x989680 ;  /* 0x009896800000995d */ /* 0x001fea0003900000 */
[----:B------:R-:W0:Y:S02]  /*c5c0*/  @!P1 SYNCS.PHASECHK.TRANS64 P1, [R3+URZ], R0 ;  /* 0x00000000030095a7 */ /* 0x000e24000802007f */
[----:B0-----:R-:W-:Y:S05]  /*c5d0*/  @!P1 BRA `(.L_x_22) ;  /* 0xfffffffc00f09947 */ /* 0x001fea000383ffff */
[----:B------:R-:W-:Y:S05]  /*c5e0*/  BRA `(.L_x_21) ;  /* 0xffffff5000007947 */ /* 0x000fea000383ffff */
.L_x_27:
[----:B-1----:R1:W3:Y:S02]  /*c5f0*/  SYNCS.PHASECHK.TRANS64.TRYWAIT P1, [R5+URZ], R4 ;  /* 0x00000004050075a7 */ /* 0x0022e4000802017f */
[----:B---3--:R-:W-:Y:S05]  /*c600*/  @!P1 NANOSLEEP.SYNCS 0x989680 ;  /* 0x009896800000995d */ /* 0x008fea0003900000 */
[----:B------:R-:W3:Y:S02]  /*c610*/  @!P1 SYNCS.PHASECHK.TRANS64 P1, [R5+URZ], R4 ;  /* 0x00000004050095a7 */ /* 0x000ee4000802007f */
[----:B---3--:R-:W-:Y:S05]  /*c620*/  @!P1 BRA `(.L_x_27) ;  /* 0xfffffffc00f09947 */ /* 0x008fea000383ffff */
[----:B------:R-:W-:Y:S05]  /*c630*/  BRA `(.L_x_26) ;  /* 0xffffff5000e07947 */ /* 0x000fea000383ffff */
.L_x_296:
[----:B------:R-:W-:Y:S01]  /*c640*/  BSSY B1, `(.L_x_320) ;  /* 0x0000006000017945 */ /* 0x000fe20003800000 */
[----:B------:R-:W-:-:S07]  /*c650*/  IMAD.MOV.U32 R15, RZ, RZ, -0x1 ;  /* 0xffffffffff0f7424 */ /* 0x000fce00078e00ff */
[----:B------:R-:W-:Y:S05]  /*c660*/  WARPSYNC.COLLECTIVE R15, `(.L_x_321) ;  /* 0x000000000f0c7348 */ /* 0x000fea0003c00000 */
[----:B------:R-:W-:Y:S02]  /*c670*/  ELECT P6, UR62, PT ;  /* 0x00000000003e782f */ /* 0x000fe400038c0000 */
[----:B------:R-:W-:Y:S01]  /*c680*/  MOV R14, UR62 ;  /* 0x0000003e000e7c02 */ /* 0x000fe20008000f00 */
[----:B------:R-:W-:Y:S10]  /*c690*/  ENDCOLLECTIVE ;  /* 0x000000000000791b */ /* 0x000ff40003800000 */
.L_x_321:
[----:B------:R-:W-:Y:S05]  /*c6a0*/  BSYNC B1 ;  /* 0x0000000000017941 */ /* 0x000fea0003800000 */
.L_x_320:
[----:B------:R-:W-:Y:S05]  /*c6b0*/  BRA `(.L_x_322) ;  /* 0xffffffec008c7947 */ /* 0x000fea000383ffff */
.L_x_299:
[----:B-1----:R1:W2:Y:S02]  /*c6c0*/  SYNCS.PHASECHK.TRANS64.TRYWAIT P0, [R23+URZ+0x48], R14 ;  /* 0x0000480e170075a7 */ /* 0x0022a4000800017f */
[----:B--2---:R-:W-:Y:S05]  /*c6d0*/  @!P0 NANOSLEEP.SYNCS 0x989680 ;  /* 0x009896800000895d */ /* 0x004fea0003900000 */
[----:B------:R-:W2:Y:S02]  /*c6e0*/  @!P0 SYNCS.PHASECHK.TRANS64 P0, [R23+URZ+0x48], R14 ;  /* 0x0000480e170085a7 */ /* 0x000ea4000800007f */
[----:B--2---:R-:W-:Y:S05]  /*c6f0*/  @!P0 BRA `(.L_x_299) ;  /* 0xfffffffc00f08947 */ /* 0x004fea000383ffff */
[----:B------:R-:W-:Y:S05]  /*c700*/  BRA `(.L_x_323) ;  /* 0xffffffec00c47947 */ /* 0x000fea000383ffff */
.L_x_307:
[----:B------:R-:W-:Y:S01]  /*c710*/  BSSY B0, `(.L_x_324) ;  /* 0x0000006000007945 */ /* 0x000fe20003800000 */
[----:B------:R-:W-:-:S07]  /*c720*/  IMAD.MOV.U32 R15, RZ, RZ, -0x1 ;  /* 0xffffffffff0f7424 */ /* 0x000fce00078e00ff */
[----:B------:R-:W-:Y:S05]  /*c730*/  WARPSYNC.COLLECTIVE R15, `(.L_x_325) ;  /* 0x000000000f0c7348 */ /* 0x000fea0003c00000 */
[----:B------:R-:W-:Y:S02]  /*c740*/  ELECT P6, UR62, PT ;  /* 0x00000000003e782f */ /* 0x000fe400038c0000 */
[----:B------:R-:W-:Y:S01]  /*c750*/  MOV R14, UR62 ;  /* 0x0000003e000e7c02 */ /* 0x000fe20008000f00 */
[----:B------:R-:W-:Y:S10]  /*c760*/  ENDCOLLECTIVE ;  /* 0x000000000000791b */ /* 0x000ff40003800000 */
.L_x_325:
[----:B------:R-:W-:Y:S05]  /*c770*/  BSYNC B0 ;  /* 0x0000000000007941 */ /* 0x000fea0003800000 */
.L_x_324:
[----:B------:R-:W-:Y:S05]  /*c780*/  BRA `(.L_x_326) ;  /* 0xfffffff8001c7947 */ /* 0x000fea000383ffff */
.L_x_311:
[----:B0-----:R0:W1:Y:S02]  /*c790*/  SYNCS.PHASECHK.TRANS64.TRYWAIT P0, [R7+URZ], R4 ;  /* 0x00000004070075a7 */ /* 0x001064000800017f */
[----:B-1----:R-:W-:Y:S05]  /*c7a0*/  @!P0 NANOSLEEP.SYNCS 0x989680 ;  /* 0x009896800000895d */ /* 0x002fea0003900000 */
[----:B------:R-:W1:Y:S02]  /*c7b0*/  @!P0 SYNCS.PHASECHK.TRANS64 P0, [R7+URZ], R4 ;  /* 0x00000004070085a7 */ /* 0x000e64000800007f */
[----:B-1----:R-:W-:Y:S05]  /*c7c0*/  @!P0 BRA `(.L_x_311) ;  /* 0xfffffffc00f08947 */ /* 0x002fea000383ffff */
[----:B------:R-:W-:Y:S05]  /*c7d0*/  BRA `(.L_x_327) ;  /* 0xfffffff8005c7947 */ /* 0x000fea000383ffff */
.L_x_312:
[----:B0-----:R0:W1:Y:S02]  /*c7e0*/  SYNCS.PHASECHK.TRANS64.TRYWAIT P0, [R8+URZ], R5 ;  /* 0x00000005080075a7 */ /* 0x001064000800017f */
[----:B-1----:R-:W-:Y:S05]  /*c7f0*/  @!P0 NANOSLEEP.SYNCS 0x989680 ;  /* 0x009896800000895d */ /* 0x002fea0003900000 */
[----:B------:R-:W1:Y:S02]  /*c800*/  @!P0 SYNCS.PHASECHK.TRANS64 P0, [R8+URZ], R5 ;  /* 0x00000005080085a7 */ /* 0x000e64000800007f */
[----:B-1----:R-:W-:Y:S05]  /*c810*/  @!P0 BRA `(.L_x_312) ;  /* 0xfffffffc00f08947 */ /* 0x002fea000383ffff */
[----:B------:R-:W-:Y:S05]  /*c820*/  BRA `(.L_x_328) ;  /* 0xfffffff8006c7947 */ /* 0x000fea000383ffff */
.L_x_313:
[----:B0-----:R0:W1:Y:S02]  /*c830*/  SYNCS.PHASECHK.TRANS64.TRYWAIT P0, [R9+URZ], R4 ;  /* 0x00000004090075a7 */ /* 0x001064000800017f */
[----:B-1----:R-:W-:Y:S05]  /*c840*/  @!P0 NANOSLEEP.SYNCS 0x989680 ;  /* 0x009896800000895d */ /* 0x002fea0003900000 */
[----:B------:R-:W1:Y:S02]  /*c850*/  @!P0 SYNCS.PHASECHK.TRANS64 P0, [R9+URZ], R4 ;  /* 0x00000004090085a7 */ /* 0x000e64000800007f */
[----:B-1----:R-:W-:Y:S05]  /*c860*/  @!P0 BRA `(.L_x_313) ;  /* 0xfffffffc00f08947 */ /* 0x002fea000383ffff */
[----:B------:R-:W-:Y:S05]  /*c870*/  BRA `(.L_x_329) ;  /* 0xfffffff8007c7947 */ /* 0x000fea000383ffff */
.L_x_314:
[----:B0-----:R0:W1:Y:S02]  /*c880*/  SYNCS.PHASECHK.TRANS64.TRYWAIT P0, [R8+URZ], R5 ;  /* 0x00000005080075a7 */ /* 0x001064000800017f */
[----:B-1----:R-:W-:Y:S05]  /*c890*/  @!P0 NANOSLEEP.SYNCS 0x989680 ;  /* 0x009896800000895d */ /* 0x002fea0003900000 */
[----:B------:R-:W1:Y:S02]  /*c8a0*/  @!P0 SYNCS.PHASECHK.TRANS64 P0, [R8+URZ], R5 ;  /* 0x00000005080085a7 */ /* 0x000e64000800007f */
[----:B-1----:R-:W-:Y:S05]  /*c8b0*/  @!P0 BRA `(.L_x_314) ;  /* 0xfffffffc00f08947 */ /* 0x002fea000383ffff */
[----:B------:R-:W-:Y:S05]  /*c8c0*/  BRA `(.L_x_330) ;  /* 0xfffffff8008c7947 */ /* 0x000fea000383ffff */
.L_x_315:
[----:B0-----:R0:W1:Y:S02]  /*c8d0*/  SYNCS.PHASECHK.TRANS64.TRYWAIT P0, [R9+URZ], R4 ;  /* 0x00000004090075a7 */ /* 0x001064000800017f */
[----:B-1----:R-:W-:Y:S05]  /*c8e0*/  @!P0 NANOSLEEP.SYNCS 0x989680 ;  /* 0x009896800000895d */ /* 0x002fea0003900000 */
[----:B------:R-:W1:Y:S02]  /*c8f0*/  @!P0 SYNCS.PHASECHK.TRANS64 P0, [R9+URZ], R4 ;  /* 0x00000004090085a7 */ /* 0x000e64000800007f */
[----:B-1----:R-:W-:Y:S05]  /*c900*/  @!P0 BRA `(.L_x_315) ;  /* 0xfffffffc00f08947 */ /* 0x002fea000383ffff */
[----:B------:R-:W-:Y:S05]  /*c910*/  BRA `(.L_x_331) ;  /* 0xfffffff8009c7947 */ /* 0x000fea000383ffff */
.L_x_316:
[----:B0-----:R0:W1:Y:S02]  /*c920*/  SYNCS.PHASECHK.TRANS64.TRYWAIT P0, [R8+URZ], R5 ;  /* 0x00000005080075a7 */ /* 0x001064000800017f */
[----:B-1----:R-:W-:Y:S05]  /*c930*/  @!P0 NANOSLEEP.SYNCS 0x989680 ;  /* 0x009896800000895d */ /* 0x002fea0003900000 */
[----:B------:R-:W1:Y:S02]  /*c940*/  @!P0 SYNCS.PHASECHK.TRANS64 P0, [R8+URZ], R5 ;  /* 0x00000005080085a7 */ /* 0x000e64000800007f */
[----:B-1----:R-:W-:Y:S05]  /*c950*/  @!P0 BRA `(.L_x_316) ;  /* 0xfffffffc00f08947 */ /* 0x002fea000383ffff */
[----:B------:R-:W-:Y:S05]  /*c960*/  BRA `(.L_x_332) ;  /* 0xfffffff800ac7947 */ /* 0x000fea000383ffff */
.L_x_317:
[----:B0-----:R0:W1:Y:S02]  /*c970*/  SYNCS.PHASECHK.TRANS64.TRYWAIT P0, [R9+URZ], R4 ;  /* 0x00000004090075a7 */ /* 0x001064000800017f */
[----:B-1----:R-:W-:Y:S05]  /*c980*/  @!P0 NANOSLEEP.SYNCS 0x989680 ;  /* 0x009896800000895d */ /* 0x002fea0003900000 */
[----:B------:R-:W1:Y:S02]  /*c990*/  @!P0 SYNCS.PHASECHK.TRANS64 P0, [R9+URZ], R4 ;  /* 0x00000004090085a7 */ /* 0x000e64000800007f */
[----:B-1----:R-:W-:Y:S05]  /*c9a0*/  @!P0 BRA `(.L_x_317) ;  /* 0xfffffffc00f08947 */ /* 0x002fea000383ffff */
[----:B------:R-:W-:Y:S05]  /*c9b0*/  BRA `(.L_x_333) ;  /* 0xfffffff800bc7947 */ /* 0x000fea000383ffff */
.L_x_318:
[----:B0-----:R0:W1:Y:S02]  /*c9c0*/  SYNCS.PHASECHK.TRANS64.TRYWAIT P0, [R6+URZ], R5 ;  /* 0x00000005060075a7 */ /* 0x001064000800017f */
[----:B-1----:R-:W-:Y:S05]  /*c9d0*/  @!P0 NANOSLEEP.SYNCS 0x989680 ;  /* 0x009896800000895d */ /* 0x002fea0003900000 */
[----:B------:R-:W1:Y:S02]  /*c9e0*/  @!P0 SYNCS.PHASECHK.TRANS64 P0, [R6+URZ], R5 ;  /* 0x00000005060085a7 */ /* 0x000e64000800007f */
[----:B-1----:R-:W-:Y:S05]  /*c9f0*/  @!P0 BRA `(.L_x_318) ;  /* 0xfffffffc00f08947 */ /* 0x002fea000383ffff */
[----:B------:R-:W-:Y:S05]  /*ca00*/  BRA `(.L_x_334) ;  /* 0xfffffff800c47947 */ /* 0x000fea000383ffff */
.L_x_335:
[----:B------:R-:W-:-:S00]  /*ca10*/  BRA `(.L_x_335) ;  /* 0xfffffffc00fc7947 */ /* 0x000fc0000383ffff */
[----:B------:R-:W-:-:S00]  /*ca20*/  NOP ;  /* 0x0000000000007918 */ /* 0x000fc00000000000 */
        /* <DEDUP_REMOVED lines=13> */
.L_x_336:


//--------------------- .nv.global.init           --------------------------
	.section	.nv.global.init,"aw",@progbits
.nv.global.init:
	.type		$str$22,@object
	.size		$str$22,($str$23 - $str$22)
$str$22:
        /*0000*/ 	.byte	0x6b, 0x5f, 0x74, 0x69, 0x6c, 0x65, 0x5f, 0x63, 0x6f, 0x75, 0x6e, 0x74, 0x20, 0x3e, 0x3d, 0x20
        /*0010*/ 	.byte	0x31, 0x00
	.type		$str$23,@object
	.size		$str$23,(__unnamed_1 - $str$23)
$str$23:
        /*0012*/ 	.byte	0x2f, 0x74, 0x6d, 0x70, 0x2f, 0x63, 0x75, 0x74, 0x6c, 0x61, 0x73, 0x73, 0x5f, 0x73, 0x77, 0x65
        /*0022*/ 	.byte	0x65, 0x70, 0x5f, 0x73, 0x72, 0x63, 0x2f, 0x69, 0x6e, 0x63, 0x6c, 0x75, 0x64, 0x65, 0x2f, 0x63
        /*0032*/ 	.byte	0x75, 0x74, 0x6c, 0x61, 0x73, 0x73, 0x2f, 0x67, 0x65, 0x6d, 0x6d, 0x2f, 0x63, 0x6f, 0x6c, 0x6c
        /*0042*/ 	.byte	0x65, 0x63, 0x74, 0x69, 0x76, 0x65, 0x2f, 0x73, 0x6d, 0x39, 0x30, 0x5f, 0x6d, 0x6d, 0x61, 0x5f
        /*0052*/ 	.byte	0x74, 0x6d, 0x61, 0x5f, 0x67, 0x6d, 0x6d, 0x61, 0x5f, 0x73, 0x73, 0x5f, 0x77, 0x61, 0x72, 0x70
        /*0062*/ 	.byte	0x73, 0x70, 0x65, 0x63, 0x69, 0x61, 0x6c, 0x69, 0x7a, 0x65, 0x64, 0x2e, 0x68, 0x70, 0x70, 0x00
	.type		__unnamed_1,@object
	.size		__unnamed_1,(.L_0 - __unnamed_1)
__unnamed_1:
        /*0072*/ 	.byte	0x76, 0x6f, 0x69, 0x64, 0x20, 0x63, 0x75, 0x74, 0x6c, 0x61, 0x73, 0x73, 0x3a, 0x3a, 0x67, 0x65
        /* <DEDUP_REMOVED lines=180> */
        /*0bc2*/ 	.byte	0x6e, 0x74, 0x69, 0x74, 0x79, 0x5d, 0x00
.L_0:


//--------------------- .nv.shared._ZN7cutlass13device_kernelINS_4gemm6kernel13GemmUniversalIN4cute5tupleIJiiiiEEENS1_10collective13CollectiveMmaINS1_34MainloopSm90TmaGmmaWarpSpecializedILi9ENS5_IJNS4_1CILi2EEENSA_ILi1EEESC_EEENS1_35KernelTmaWarpSpecializedCooperativeEEENS5_IJNSA_ILi256EEENSA_ILi128EEENSA_ILi32EEEEEENS_6half_tENS5_IJlSC_lEEESK_SL_NS4_8TiledMMAINS4_8MMA_AtomIJNS4_4SM904GMMA26MMA_64x128x16_F32F16F16_SSILNSP_5MajorE0ELSR_0ELNSP_7ScaleInE1ELSS_1EEEEEENS4_6LayoutISD_NS5_IJSC_NSA_ILi0EEESW_EEEEENS5_IJNS4_10UnderscoreESZ_SZ_EEEEENS4_13SM90_TMA_LOADENS4_14ComposedLayoutINS4_7SwizzleILi2ELi4ELi3EEENS4_18smem_ptr_flag_bitsILi16EEENSV_INS5_IJNSA_ILi8EEESI_EEENS5_IJSI_SC_EEEEEEEvNS4_8identityENS4_23SM90_TMA_LOAD_MULTICASTES1C_vS1D_EENS_8epilogue10collective6detail29Sm90TmaWarpSpecializedAdapterINS1H_15DefaultEpilogueISK_SL_SL_NS1G_6thread17LinearCombinationISK_Li1EffLNS1L_9ScaleType4KindE0ELNS_15FloatRoundStyleE2ESK_EENS1_15EpilogueDefaultEEEEEvvEEEEvNT_6ParamsE --------------------------
	.section	.nv.shared._ZN7cutlass13device_kernelINS_4gemm6kernel13GemmUniversalIN4cute5tupleIJiiiiEEENS1_10collective13CollectiveMmaINS1_34MainloopSm90TmaGmmaWarpSpecializedILi9ENS5_IJNS4_1CILi2EEENSA_ILi1EEESC_EEENS1_35KernelTmaWarpSpecializedCooperativeEEENS5_IJNSA_ILi256EEENSA_ILi128EEENSA_ILi32EEEEEENS_6half_tENS5_IJlSC_lEEESK_SL_NS4_8TiledMMAINS4_8MMA_AtomIJNS4_4SM904GMMA26MMA_64x128x16_F32F16F16_SSILNSP_5MajorE0ELSR_0ELNSP_7ScaleInE1ELSS_1EEEEEENS4_6LayoutISD_NS5_IJSC_NSA_ILi0EEESW_EEEEENS5_IJNS4_10UnderscoreESZ_SZ_EEEEENS4_13SM90_TMA_LOADENS4_14ComposedLayoutINS4_7SwizzleILi2ELi4ELi3EEENS4_18smem_ptr_flag_bitsILi16EEENSV_INS5_IJNSA_ILi8EEESI_EEENS5_IJSI_SC_EEEEEEEvNS4_8identityENS4_23SM90_TMA_LOAD_MULTICASTES1C_vS1D_EENS_8epilogue10collective6detail29Sm90TmaWarpSpecializedAdapterINS1H_15DefaultEpilogueISK_SL_SL_NS1G_6thread17LinearCombinationISK_Li1EffLNS1L_9ScaleType4KindE0ELNS_15FloatRoundStyleE2ESK_EENS1_15EpilogueDefaultEEEEEvvEEEEvNT_6ParamsE,"aw",@nobits
	.sectionflags	@""
	.align	16
	.zero		1024


//--------------------- .nv.shared.reserved.0     --------------------------
	.section	.nv.shared.reserved.0,"aw",@nobits
	.weak		__nv_reservedSMEM_offset_0_alias
	.size		__nv_reservedSMEM_offset_0_alias, 0, 0
	.other		__nv_reservedSMEM_offset_0_alias,@"STO_CUDA_RESERVED_SHARED STV_DEFAULT"
__nv_reservedSMEM_offset_0_alias:
	.zero		0


//--------------------- .nv.global                --------------------------
	.section	.nv.global,"aw",@nobits
.nv.global:
	.type		_ZN39_INTERNAL_eaaa76de_4_k_cu_a576be9d_34914cute1_E,@object
	.size		_ZN39_INTERNAL_eaaa76de_4_k_cu_a576be9d_34914cute1_E,(_ZN39_INTERNAL_eaaa76de_4_k_cu_a576be9d_34914cuda3std3__45__cpo6cbeginE - _ZN39_INTERNAL_eaaa76de_4_k_cu_a576be9d_34914cute1_E)
_ZN39_INTERNAL_eaaa76de_4_k_cu_a576be9d_34914cute1_E:
	.zero		1
	.type		_ZN39_INTERNAL_eaaa76de_4_k_cu_a576be9d_34914cuda3std3__45__cpo6cbeginE,@object
	.size		_ZN39_INTERNAL_eaaa76de_4_k_cu_a576be9d_34914cuda3std3__45__cpo6cbeginE,(_ZN39_INTERNAL_eaaa76de_4_k_cu_a576be9d_34914cuda3std3__48in_placeE - _ZN39_INTERNAL_eaaa76de_4_k_cu_a576be9d_34914cuda3std3__45__cpo6cbeginE)
_ZN39_INTERNAL_eaaa76de_4_k_cu_a576be9d_34914cuda3std3__45__cpo6cbeginE:
	.zero		1
	.type		_ZN39_INTERNAL_eaaa76de_4_k_cu_a576be9d_34914cuda3std3__48in_placeE,@object
	.size		_ZN39_INTERNAL_eaaa76de_4_k_cu_a576be9d_34914cuda3std3__48in_placeE,(_ZN39_INTERNAL_eaaa76de_4_k_cu_a576be9d_34914cuda3std6ranges3__45__cpo9iter_moveE - _ZN39_INTERNAL_eaaa76de_4_k_cu_a576be9d_34914cuda3std3__48in_placeE)
_ZN39_INTERNAL_eaaa76de_4_k_cu_a576be9d_34914cuda3std3__48in_placeE:
	.zero		1
	.type		_ZN39_INTERNAL_eaaa76de_4_k_cu_a576be9d_34914cuda3std6ranges3__45__cpo9iter_moveE,@object
	.size		_ZN39_INTERNAL_eaaa76de_4_k_cu_a576be9d_34914cuda3std6ranges3__45__cpo9iter_moveE,(_ZN39_INTERNAL_eaaa76de_4_k_cu_a576be9d_34914cuda3std3__45__cpo5beginE - _ZN39_INTERNAL_eaaa76de_4_k_cu_a576be9d_34914cuda3std6ranges3__45__cpo9iter_moveE)
_ZN39_INTERNAL_eaaa76de_4_k_cu_a576be9d_34914cuda3std6ranges3__45__cpo9iter_moveE:
	.zero		1
	.type		_ZN39_INTERNAL_eaaa76de_4_k_cu_a576be9d_34914cuda3std3__45__cpo5beginE,@object
	.size		_ZN39_INTERNAL_eaaa76de_4_k_cu_a576be9d_34914cuda3std3__45__cpo5beginE,(_ZN39_INTERNAL_eaaa76de_4_k_cu_a576be9d_34914cuda3std3__441_GLOBAL__N__eaaa76de_4_k_cu_a576be9d_34916ignoreE - _ZN39_INTERNAL_eaaa76de_4_k_cu_a576be9d_34914cuda3std3__45__cpo5beginE)
_ZN39_INTERNAL_eaaa76de_4_k_cu_a576be9d_34914cuda3std3__45__cpo5beginE:
	.zero		1
	.type		_ZN39_INTERNAL_eaaa76de_4_k_cu_a576be9d_34914cuda3std3__441_GLOBAL__N__eaaa76de_4_k_cu_a576be9d_34916ignoreE,@object
	.size		_ZN39_INTERNAL_eaaa76de_4_k_cu_a576be9d_34914cuda3std3__441_GLOBAL__N__eaaa76de_4_k_cu_a576be9d_34916ignoreE,(_ZN39_INTERNAL_eaaa76de_4_k_cu_a576be9d_34914cute7productE - _ZN39_INTERNAL_eaaa76de_4_k_cu_a576be9d_34914cuda3std3__441_GLOBAL__N__eaaa76de_4_k_cu_a576be9d_34916ignoreE)
_ZN39_INTERNAL_eaaa76de_4_k_cu_a576be9d_34914cuda3std3__441_GLOBAL__N__eaaa76de_4_k_cu_a576be9d_34916ignoreE:
	.zero		1
	.type		_ZN39_INTERNAL_eaaa76de_4_k_cu_a576be9d_34914cute7productE,@object
	.size		_ZN39_INTERNAL_eaaa76de_4_k_cu_a576be9d_34914cute7productE,(_ZN39_INTERNAL_eaaa76de_4_k_cu_a576be9d_34914cuda3std3__45__cpo3endE - _ZN39_INTERNAL_eaaa76de_4_k_cu_a576be9d_34914cute7productE)
_ZN39_INTERNAL_eaaa76de_4_k_cu_a576be9d_34914cute7productE:
	.zero		1
	.type		_ZN39_INTERNAL_eaaa76de_4_k_cu_a576be9d_34914cuda3std3__45__cpo3endE,@object
	.size		_ZN39_INTERNAL_eaaa76de_4_k_cu_a576be9d_34914cuda3std3__45__cpo3endE,(_ZN39_INTERNAL_eaaa76de_4_k_cu_a576be9d_34914cuda3std3__419piecewise_constructE - _ZN39_INTERNAL_eaaa76de_4_k_cu_a576be9d_34914cuda3std3__45__cpo3endE)
_ZN39_INTERNAL_eaaa76de_4_k_cu_a576be9d_34914cuda3std3__45__cpo3endE:
	.zero		1
	.type		_ZN39_INTERNAL_eaaa76de_4_k_cu_a576be9d_34914cuda3std3__419piecewise_constructE,@object
	.size		_ZN39_INTERNAL_eaaa76de_4_k_cu_a576be9d_34914cuda3std3__419piecewise_constructE,(_ZN39_INTERNAL_eaaa76de_4_k_cu_a576be9d_34914cuda3std3__45__cpo4cendE - _ZN39_INTERNAL_eaaa76de_4_k_cu_a576be9d_34914cuda3std3__419piecewise_constructE)
_ZN39_INTERNAL_eaaa76de_4_k_cu_a576be9d_34914cuda3std3__419piecewise_constructE:
	.zero		1
	.type		_ZN39_INTERNAL_eaaa76de_4_k_cu_a576be9d_34914cuda3std3__45__cpo4cendE,@object
	.size		_ZN39_INTERNAL_eaaa76de_4_k_cu_a576be9d_34914cuda3std3__45__cpo4cendE,(_ZN39_INTERNAL_eaaa76de_4_k_cu_a576be9d_34914cuda3std6ranges3__45__cpo4swapE - _ZN39_INTERNAL_eaaa76de_4_k_cu_a576be9d_34914cuda3std3__45__cpo4cendE)
_ZN39_INTERNAL_eaaa76de_4_k_cu_a576be9d_34914cuda3std3__45__cpo4cendE:
	.zero		1
	.type		_ZN39_INTERNAL_eaaa76de_4_k_cu_a576be9d_34914cuda3std6ranges3__45__cpo4swapE,@object
	.size		_ZN39_INTERNAL_eaaa76de_4_k_cu_a576be9d_34914cuda3std6ranges3__45__cpo4swapE,(.L_8 - _ZN39_INTERNAL_eaaa76de_4_k_cu_a576be9d_34914cuda3std6ranges3__45__cpo4swapE)
_ZN39_INTERNAL_eaaa76de_4_k_cu_a576be9d_34914cuda3std6ranges3__45__cpo4swapE:
	.zero		1
.L_8:


//--------------------- .nv.constant0._ZN7cutlass13device_kernelINS_4gemm6kernel13GemmUniversalIN4cute5tupleIJiiiiEEENS1_10collective13CollectiveMmaINS1_34MainloopSm90TmaGmmaWarpSpecializedILi9ENS5_IJNS4_1CILi2EEENSA_ILi1EEESC_EEENS1_35KernelTmaWarpSpecializedCooperativeEEENS5_IJNSA_ILi256EEENSA_ILi128EEENSA_ILi32EEEEEENS_6half_tENS5_IJlSC_lEEESK_SL_NS4_8TiledMMAINS4_8MMA_AtomIJNS4_4SM904GMMA26MMA_64x128x16_F32F16F16_SSILNSP_5MajorE0ELSR_0ELNSP_7ScaleInE1ELSS_1EEEEEENS4_6LayoutISD_NS5_IJSC_NSA_ILi0EEESW_EEEEENS5_IJNS4_10UnderscoreESZ_SZ_EEEEENS4_13SM90_TMA_LOADENS4_14ComposedLayoutINS4_7SwizzleILi2ELi4ELi3EEENS4_18smem_ptr_flag_bitsILi16EEENSV_INS5_IJNSA_ILi8EEESI_EEENS5_IJSI_SC_EEEEEEEvNS4_8identityENS4_23SM90_TMA_LOAD_MULTICASTES1C_vS1D_EENS_8epilogue10collective6detail29Sm90TmaWarpSpecializedAdapterINS1H_15DefaultEpilogueISK_SL_SL_NS1G_6thread17LinearCombinationISK_Li1EffLNS1L_9ScaleType4KindE0ELNS_15FloatRoundStyleE2ESK_EENS1_15EpilogueDefaultEEEEEvvEEEEvNT_6ParamsE --------------------------
	.section	.nv.constant0._ZN7cutlass13device_kernelINS_4gemm6kernel13GemmUniversalIN4cute5tupleIJiiiiEEENS1_10collective13CollectiveMmaINS1_34MainloopSm90TmaGmmaWarpSpecializedILi9ENS5_IJNS4_1CILi2EEENSA_ILi1EEESC_EEENS1_35KernelTmaWarpSpecializedCooperativeEEENS5_IJNSA_ILi256EEENSA_ILi128EEENSA_ILi32EEEEEENS_6half_tENS5_IJlSC_lEEESK_SL_NS4_8TiledMMAINS4_8MMA_AtomIJNS4_4SM904GMMA26MMA_64x128x16_F32F16F16_SSILNSP_5MajorE0ELSR_0ELNSP_7ScaleInE1ELSS_1EEEEEENS4_6LayoutISD_NS5_IJSC_NSA_ILi0EEESW_EEEEENS5_IJNS4_10UnderscoreESZ_SZ_EEEEENS4_13SM90_TMA_LOADENS4_14ComposedLayoutINS4_7SwizzleILi2ELi4ELi3EEENS4_18smem_ptr_flag_bitsILi16EEENSV_INS5_IJNSA_ILi8EEESI_EEENS5_IJSI_SC_EEEEEEEvNS4_8identityENS4_23SM90_TMA_LOAD_MULTICASTES1C_vS1D_EENS_8epilogue10collective6detail29Sm90TmaWarpSpecializedAdapterINS1H_15DefaultEpilogueISK_SL_SL_NS1G_6thread17LinearCombinationISK_Li1EffLNS1L_9ScaleType4KindE0ELNS_15FloatRoundStyleE2ESK_EENS1_15EpilogueDefaultEEEEEvvEEEEvNT_6ParamsE,"a",@progbits
	.sectionflags	@""
	.align	4
.nv.constant0._ZN7cutlass13device_kernelINS_4gemm6kernel13GemmUniversalIN4cute5tupleIJiiiiEEENS1_10collective13CollectiveMmaINS1_34MainloopSm90TmaGmmaWarpSpecializedILi9ENS5_IJNS4_1CILi2EEENSA_ILi1EEESC_EEENS1_35KernelTmaWarpSpecializedCooperativeEEENS5_IJNSA_ILi256EEENSA_ILi128EEENSA_ILi32EEEEEENS_6half_tENS5_IJlSC_lEEESK_SL_NS4_8TiledMMAINS4_8MMA_AtomIJNS4_4SM904GMMA26MMA_64x128x16_F32F16F16_SSILNSP_5MajorE0ELSR_0ELNSP_7ScaleInE1ELSS_1EEEEEENS4_6LayoutISD_NS5_IJSC_NSA_ILi0EEESW_EEEEENS5_IJNS4_10UnderscoreESZ_SZ_EEEEENS4_13SM90_TMA_LOADENS4_14ComposedLayoutINS4_7SwizzleILi2ELi4ELi3EEENS4_18smem_ptr_flag_bitsILi16EEENSV_INS5_IJNSA_ILi8EEESI_EEENS5_IJSI_SC_EEEEEEEvNS4_8identityENS4_23SM90_TMA_LOAD_MULTICASTES1C_vS1D_EENS_8epilogue10collective6detail29Sm90TmaWarpSpecializedAdapterINS1H_15DefaultEpilogueISK_SL_SL_NS1G_6thread17LinearCombinationISK_Li1EffLNS1L_9ScaleType4KindE0ELNS_15FloatRoundStyleE2ESK_EENS1_15EpilogueDefaultEEEEEvvEEEEvNT_6ParamsE:
	.zero		1664


//--------------------- SYMBOLS --------------------------

	.type		.nv.reservedSmem.offset0,@object
	.size		.nv.reservedSmem.offset0,0x4
	.type		__assertfail,@function
